	.target	sm_90a

	.elftype	@"ET_EXEC"


//--------------------- .note.nv.tkinfo           --------------------------
	.section	.note.nv.tkinfo,"",@"SHT_NOTE"
	.sectionflags	@"SHF_NOTE_NV_TKINFO"
	.tkinfo
        /*0018*/ 	.word	0x00000002
        /*0030*/ 	.string	""
        /*0030*/ 	.string	"ptxas"
        /*0030*/ 	.string	"Cuda compilation tools, release 13.0, V13.0.88"
        /*0030*/ 	.string	"Build cuda_13.0.r13.0/compiler.36424714_0"
        /*0030*/ 	.string	"-arch sm_90a -m 64 "



//--------------------- .note.nv.cuinfo           --------------------------
	.section	.note.nv.cuinfo,"",@"SHT_NOTE"
	.sectionflags	@"SHF_NOTE_NV_CUINFO"
        /*0018*/ 	.short	0x0002
        /*001a*/ 	.short	0x005a
        /*001c*/ 	.short	0x0082
	.zero		2


//--------------------- .nv.info                  --------------------------
	.section	.nv.info,"",@"SHT_CUDA_INFO"
	.align	4


	//----- nvinfo : EIATTR_REGCOUNT
	.align		4
        /*0000*/ 	.byte	0x04, 0x2f
        /*0002*/ 	.short	(.L_12 - .L_11)
	.align		4
.L_11:
        /*0004*/ 	.word	index@(_ZN7cutlass13device_kernelIN5flash19enable_sm80_to_sm89INS1_16FlashAttnFwdSm80INS1_25CollectiveMainloopFwdSm80ILi4ELi1ELb0EN4cute5tupleIJNS5_1CILi128EEENS7_ILi64EEES8_EEELi128ENS_10bfloat16_tEfNS_4arch4Sm80ELb1ELb0ELb0ELb1ELb0ELb1ELb1ELb0EEENS1_21CollectiveEpilogueFwdINS6_IJS8_S8_S9_EEENS6_IJNS7_ILi1EEESH_SH_EEESB_SD_Li128ELb1ELb1ELb0ELb0EEENS1_19SingleTileSchedulerILb1ELb0ELb1ELi128EEEEEEEEEvNT_6ParamsE)
        /*0008*/ 	.word	0x00000004


	//----- nvinfo : EIATTR_FRAME_SIZE
	.align		4
.L_12:
        /*000c*/ 	.byte	0x04, 0x11
        /*000e*/ 	.short	(.L_14 - .L_13)
	.align		4
.L_13:
        /*0010*/ 	.word	index@(_ZN7cutlass13device_kernelIN5flash19enable_sm80_to_sm89INS1_16FlashAttnFwdSm80INS1_25CollectiveMainloopFwdSm80ILi4ELi1ELb0EN4cute5tupleIJNS5_1CILi128EEENS7_ILi64EEES8_EEELi128ENS_10bfloat16_tEfNS_4arch4Sm80ELb1ELb0ELb0ELb1ELb0ELb1ELb1ELb0EEENS1_21CollectiveEpilogueFwdINS6_IJS8_S8_S9_EEENS6_IJNS7_ILi1EEESH_SH_EEESB_SD_Li128ELb1ELb1ELb0ELb0EEENS1_19SingleTileSchedulerILb1ELb0ELb1ELi128EEEEEEEEEvNT_6ParamsE)
        /*0014*/ 	.word	0x00000000


	//----- nvinfo : EIATTR_REGCOUNT
	.align		4
.L_14:
        /*0018*/ 	.byte	0x04, 0x2f
        /*001a*/ 	.short	(.L_16 - .L_15)
	.align		4
.L_15:
        /*001c*/ 	.word	index@(_ZN7cutlass13device_kernelIN5flash19enable_sm80_to_sm89INS1_16FlashAttnFwdSm80INS1_25CollectiveMainloopFwdSm80ILi4ELi1ELb0EN4cute5tupleIJNS5_1CILi128EEENS7_ILi64EEES8_EEELi128ENS_10bfloat16_tEfNS_4arch4Sm80ELb1ELb0ELb0ELb1ELb0ELb0ELb1ELb0EEENS1_21CollectiveEpilogueFwdINS6_IJS8_S8_S9_EEENS6_IJNS7_ILi1EEESH_SH_EEESB_SD_Li128ELb1ELb1ELb0ELb0EEENS1_19SingleTileSchedulerILb1ELb0ELb1ELi128EEEEEEEEEvNT_6ParamsE)
        /*0020*/ 	.word	0x00000004


	//----- nvinfo : EIATTR_FRAME_SIZE
	.align		4
.L_16:
        /*0024*/ 	.byte	0x04, 0x11
        /*0026*/ 	.short	(.L_18 - .L_17)
	.align		4
.L_17:
        /*0028*/ 	.word	index@(_ZN7cutlass13device_kernelIN5flash19enable_sm80_to_sm89INS1_16FlashAttnFwdSm80INS1_25CollectiveMainloopFwdSm80ILi4ELi1ELb0EN4cute5tupleIJNS5_1CILi128EEENS7_ILi64EEES8_EEELi128ENS_10bfloat16_tEfNS_4arch4Sm80ELb1ELb0ELb0ELb1ELb0ELb0ELb1ELb0EEENS1_21CollectiveEpilogueFwdINS6_IJS8_S8_S9_EEENS6_IJNS7_ILi1EEESH_SH_EEESB_SD_Li128ELb1ELb1ELb0ELb0EEENS1_19SingleTileSchedulerILb1ELb0ELb1ELi128EEEEEEEEEvNT_6ParamsE)
        /*002c*/ 	.word	0x00000000


	//----- nvinfo : EIATTR_REGCOUNT
	.align		4
.L_18:
        /*0030*/ 	.byte	0x04, 0x2f
        /*0032*/ 	.short	(.L_20 - .L_19)
	.align		4
.L_19:
        /*0034*/ 	.word	index@(_ZN7cutlass13device_kernelIN5flash19enable_sm80_to_sm89INS1_16FlashAttnFwdSm80INS1_25CollectiveMainloopFwdSm80ILi4ELi1ELb0EN4cute5tupleIJNS5_1CILi128EEENS7_ILi64EEES8_EEELi128ENS_10bfloat16_tEfNS_4arch4Sm80ELb1ELb0ELb0ELb0ELb0ELb0ELb1ELb0EEENS1_21CollectiveEpilogueFwdINS6_IJS8_S8_S9_EEENS6_IJNS7_ILi1EEESH_SH_EEESB_SD_Li128ELb0ELb1ELb0ELb0EEENS1_30DynamicPersistentTileSchedulerILi128ELi128ELb0ELb1ELb0EEEEEEEEEvNT_6ParamsE)
        /*0038*/ 	.word	0x00000004


	//----- nvinfo : EIATTR_FRAME_SIZE
	.align		4
.L_20:
        /*003c*/ 	.byte	0x04, 0x11
        /*003e*/ 	.short	(.L_22 - .L_21)
	.align		4
.L_21:
        /*0040*/ 	.word	index@(_ZN7cutlass13device_kernelIN5flash19enable_sm80_to_sm89INS1_16FlashAttnFwdSm80INS1_25CollectiveMainloopFwdSm80ILi4ELi1ELb0EN4cute5tupleIJNS5_1CILi128EEENS7_ILi64EEES8_EEELi128ENS_10bfloat16_tEfNS_4arch4Sm80ELb1ELb0ELb0ELb0ELb0ELb0ELb1ELb0EEENS1_21CollectiveEpilogueFwdINS6_IJS8_S8_S9_EEENS6_IJNS7_ILi1EEESH_SH_EEESB_SD_Li128ELb0ELb1ELb0ELb0EEENS1_30DynamicPersistentTileSchedulerILi128ELi128ELb0ELb1ELb0EEEEEEEEEvNT_6ParamsE)
        /*0044*/ 	.word	0x00000000


	//----- nvinfo : EIATTR_REGCOUNT
	.align		4
.L_22:
        /*0048*/ 	.byte	0x04, 0x2f
        /*004a*/ 	.short	(.L_24 - .L_23)
	.align		4
.L_23:
        /*004c*/ 	.word	index@(_ZN7cutlass13device_kernelIN5flash19enable_sm80_to_sm89INS1_16FlashAttnFwdSm80INS1_25CollectiveMainloopFwdSm80ILi4ELi1ELb0EN4cute5tupleIJNS5_1CILi128EEENS7_ILi48EEES8_EEELi128ENS_10bfloat16_tEfNS_4arch4Sm80ELb0ELb1ELb0ELb1ELb0ELb1ELb1ELb0EEENS1_21CollectiveEpilogueFwdINS6_IJS8_S8_S9_EEENS6_IJNS7_ILi1EEESH_SH_EEESB_SD_Li128ELb1ELb1ELb0ELb0EEENS1_19SingleTileSchedulerILb1ELb0ELb1ELi128EEEEEEEEEvNT_6ParamsE)
        /*0050*/ 	.word	0x00000004


	//----- nvinfo : EIATTR_FRAME_SIZE
	.align		4
.L_24:
        /*0054*/ 	.byte	0x04, 0x11
        /*0056*/ 	.short	(.L_26 - .L_25)
	.align		4
.L_25:
        /*0058*/ 	.word	index@(_ZN7cutlass13device_kernelIN5flash19enable_sm80_to_sm89INS1_16FlashAttnFwdSm80INS1_25CollectiveMainloopFwdSm80ILi4ELi1ELb0EN4cute5tupleIJNS5_1CILi128EEENS7_ILi48EEES8_EEELi128ENS_10bfloat16_tEfNS_4arch4Sm80ELb0ELb1ELb0ELb1ELb0ELb1ELb1ELb0EEENS1_21CollectiveEpilogueFwdINS6_IJS8_S8_S9_EEENS6_IJNS7_ILi1EEESH_SH_EEESB_SD_Li128ELb1ELb1ELb0ELb0EEENS1_19SingleTileSchedulerILb1ELb0ELb1ELi128EEEEEEEEEvNT_6ParamsE)
        /*005c*/ 	.word	0x00000000


	//----- nvinfo : EIATTR_REGCOUNT
	.align		4
.L_26:
        /*0060*/ 	.byte	0x04, 0x2f
        /*0062*/ 	.short	(.L_28 - .L_27)
	.align		4
.L_27:
        /*0064*/ 	.word	index@(_ZN7cutlass13device_kernelIN5flash19enable_sm80_to_sm89INS1_16FlashAttnFwdSm80INS1_25CollectiveMainloopFwdSm80ILi4ELi1ELb0EN4cute5tupleIJNS5_1CILi128EEENS7_ILi48EEES8_EEELi128ENS_10bfloat16_tEfNS_4arch4Sm80ELb0ELb1ELb0ELb1ELb0ELb0ELb1ELb0EEENS1_21CollectiveEpilogueFwdINS6_IJS8_S8_S9_EEENS6_IJNS7_ILi1EEESH_SH_EEESB_SD_Li128ELb1ELb1ELb0ELb0EEENS1_19SingleTileSchedulerILb1ELb0ELb1ELi128EEEEEEEEEvNT_6ParamsE)
        /*0068*/ 	.word	0x00000004


	//----- nvinfo : EIATTR_FRAME_SIZE
	.align		4
.L_28:
        /*006c*/ 	.byte	0x04, 0x11
        /*006e*/ 	.short	(.L_30 - .L_29)
	.align		4
.L_29:
        /*0070*/ 	.word	index@(_ZN7cutlass13device_kernelIN5flash19enable_sm80_to_sm89INS1_16FlashAttnFwdSm80INS1_25CollectiveMainloopFwdSm80ILi4ELi1ELb0EN4cute5tupleIJNS5_1CILi128EEENS7_ILi48EEES8_EEELi128ENS_10bfloat16_tEfNS_4arch4Sm80ELb0ELb1ELb0ELb1ELb0ELb0ELb1ELb0EEENS1_21CollectiveEpilogueFwdINS6_IJS8_S8_S9_EEENS6_IJNS7_ILi1EEESH_SH_EEESB_SD_Li128ELb1ELb1ELb0ELb0EEENS1_19SingleTileSchedulerILb1ELb0ELb1ELi128EEEEEEEEEvNT_6ParamsE)
        /*0074*/ 	.word	0x00000000


	//----- nvinfo : EIATTR_REGCOUNT
	.align		4
.L_30:
        /*0078*/ 	.byte	0x04, 0x2f
        /*007a*/ 	.short	(.L_32 - .L_31)
	.align		4
.L_31:
        /*007c*/ 	.word	index@(_ZN7cutlass13device_kernelIN5flash19enable_sm80_to_sm89INS1_16FlashAttnFwdSm80INS1_25CollectiveMainloopFwdSm80ILi4ELi1ELb0EN4cute5tupleIJNS5_1CILi128EEENS7_ILi48EEES8_EEELi128ENS_10bfloat16_tEfNS_4arch4Sm80ELb0ELb1ELb0ELb0ELb0ELb0ELb1ELb0EEENS1_21CollectiveEpilogueFwdINS6_IJS8_S8_S9_EEENS6_IJNS7_ILi1EEESH_SH_EEESB_SD_Li128ELb0ELb1ELb0ELb0EEENS1_19SingleTileSchedulerILb0ELb0ELb1ELi128EEEEEEEEEvNT_6ParamsE)
        /*0080*/ 	.word	0x00000004


	//----- nvinfo : EIATTR_FRAME_SIZE
	.align		4
.L_32:
        /*0084*/ 	.byte	0x04, 0x11
        /*0086*/ 	.short	(.L_34 - .L_33)
	.align		4
.L_33:
        /*0088*/ 	.word	index@(_ZN7cutlass13device_kernelIN5flash19enable_sm80_to_sm89INS1_16FlashAttnFwdSm80INS1_25CollectiveMainloopFwdSm80ILi4ELi1ELb0EN4cute5tupleIJNS5_1CILi128EEENS7_ILi48EEES8_EEELi128ENS_10bfloat16_tEfNS_4arch4Sm80ELb0ELb1ELb0ELb0ELb0ELb0ELb1ELb0EEENS1_21CollectiveEpilogueFwdINS6_IJS8_S8_S9_EEENS6_IJNS7_ILi1EEESH_SH_EEESB_SD_Li128ELb0ELb1ELb0ELb0EEENS1_19SingleTileSchedulerILb0ELb0ELb1ELi128EEEEEEEEEvNT_6ParamsE)
        /*008c*/ 	.word	0x00000000


	//----- nvinfo : EIATTR_REGCOUNT
	.align		4
.L_34:
        /*0090*/ 	.byte	0x04, 0x2f
        /*0092*/ 	.short	(.L_36 - .L_35)
	.align		4
.L_35:
        /*0094*/ 	.word	index@(_ZN7cutlass13device_kernelIN5flash19enable_sm80_to_sm89INS1_16FlashAttnFwdSm80INS1_25CollectiveMainloopFwdSm80ILi4ELi1ELb0EN4cute5tupleIJNS5_1CILi128EEENS7_ILi64EEES8_EEELi128ENS_10bfloat16_tEfNS_4arch4Sm80ELb0ELb0ELb0ELb1ELb0ELb1ELb1ELb0EEENS1_21CollectiveEpilogueFwdINS6_IJS8_S8_S9_EEENS6_IJNS7_ILi1EEESH_SH_EEESB_SD_Li128ELb1ELb1ELb0ELb0EEENS1_19SingleTileSchedulerILb1ELb0ELb1ELi128EEEEEEEEEvNT_6ParamsE)
        /*0098*/ 	.word	0x00000004


	//----- nvinfo : EIATTR_FRAME_SIZE
	.align		4
.L_36:
        /*009c*/ 	.byte	0x04, 0x11
        /*009e*/ 	.short	(.L_38 - .L_37)
	.align		4
.L_37:
        /*00a0*/ 	.word	index@(_ZN7cutlass13device_kernelIN5flash19enable_sm80_to_sm89INS1_16FlashAttnFwdSm80INS1_25CollectiveMainloopFwdSm80ILi4ELi1ELb0EN4cute5tupleIJNS5_1CILi128EEENS7_ILi64EEES8_EEELi128ENS_10bfloat16_tEfNS_4arch4Sm80ELb0ELb0ELb0ELb1ELb0ELb1ELb1ELb0EEENS1_21CollectiveEpilogueFwdINS6_IJS8_S8_S9_EEENS6_IJNS7_ILi1EEESH_SH_EEESB_SD_Li128ELb1ELb1ELb0ELb0EEENS1_19SingleTileSchedulerILb1ELb0ELb1ELi128EEEEEEEEEvNT_6ParamsE)
        /*00a4*/ 	.word	0x00000000


	//----- nvinfo : EIATTR_REGCOUNT
	.align		4
.L_38:
        /*00a8*/ 	.byte	0x04, 0x2f
        /*00aa*/ 	.short	(.L_40 - .L_39)
	.align		4
.L_39:
        /*00ac*/ 	.word	index@(_ZN7cutlass13device_kernelIN5flash19enable_sm80_to_sm89INS1_16FlashAttnFwdSm80INS1_25CollectiveMainloopFwdSm80ILi4ELi1ELb0EN4cute5tupleIJNS5_1CILi128EEENS7_ILi64EEES8_EEELi128ENS_10bfloat16_tEfNS_4arch4Sm80ELb0ELb0ELb0ELb1ELb0ELb0ELb1ELb0EEENS1_21CollectiveEpilogueFwdINS6_IJS8_S8_S9_EEENS6_IJNS7_ILi1EEESH_SH_EEESB_SD_Li128ELb1ELb1ELb0ELb0EEENS1_19SingleTileSchedulerILb1ELb0ELb1ELi128EEEEEEEEEvNT_6ParamsE)
        /*00b0*/ 	.word	0x00000004


	//----- nvinfo : EIATTR_FRAME_SIZE
	.align		4
.L_40:
        /*00b4*/ 	.byte	0x04, 0x11
        /*00b6*/ 	.short	(.L_42 - .L_41)
	.align		4
.L_41:
        /*00b8*/ 	.word	index@(_ZN7cutlass13device_kernelIN5flash19enable_sm80_to_sm89INS1_16FlashAttnFwdSm80INS1_25CollectiveMainloopFwdSm80ILi4ELi1ELb0EN4cute5tupleIJNS5_1CILi128EEENS7_ILi64EEES8_EEELi128ENS_10bfloat16_tEfNS_4arch4Sm80ELb0ELb0ELb0ELb1ELb0ELb0ELb1ELb0EEENS1_21CollectiveEpilogueFwdINS6_IJS8_S8_S9_EEENS6_IJNS7_ILi1EEESH_SH_EEESB_SD_Li128ELb1ELb1ELb0ELb0EEENS1_19SingleTileSchedulerILb1ELb0ELb1ELi128EEEEEEEEEvNT_6ParamsE)
        /*00bc*/ 	.word	0x00000000


	//----- nvinfo : EIATTR_REGCOUNT
	.align		4
.L_42:
        /*00c0*/ 	.byte	0x04, 0x2f
        /*00c2*/ 	.short	(.L_44 - .L_43)
	.align		4
.L_43:
        /*00c4*/ 	.word	index@(_ZN7cutlass13device_kernelIN5flash19enable_sm80_to_sm89INS1_16FlashAttnFwdSm80INS1_25CollectiveMainloopFwdSm80ILi4ELi1ELb0EN4cute5tupleIJNS5_1CILi128EEENS7_ILi64EEES8_EEELi128ENS_10bfloat16_tEfNS_4arch4Sm80ELb0ELb0ELb0ELb0ELb0ELb0ELb1ELb0EEENS1_21CollectiveEpilogueFwdINS6_IJS8_S8_S9_EEENS6_IJNS7_ILi1EEESH_SH_EEESB_SD_Li128ELb0ELb1ELb0ELb0EEENS1_19SingleTileSchedulerILb0ELb0ELb1ELi128EEEEEEEEEvNT_6ParamsE)
        /*00c8*/ 	.word	0x00000004


	//----- nvinfo : EIATTR_FRAME_SIZE
	.align		4
.L_44:
        /*00cc*/ 	.byte	0x04, 0x11
        /*00ce*/ 	.short	(.L_46 - .L_45)
	.align		4
.L_45:
        /*00d0*/ 	.word	index@(_ZN7cutlass13device_kernelIN5flash19enable_sm80_to_sm89INS1_16FlashAttnFwdSm80INS1_25CollectiveMainloopFwdSm80ILi4ELi1ELb0EN4cute5tupleIJNS5_1CILi128EEENS7_ILi64EEES8_EEELi128ENS_10bfloat16_tEfNS_4arch4Sm80ELb0ELb0ELb0ELb0ELb0ELb0ELb1ELb0EEENS1_21CollectiveEpilogueFwdINS6_IJS8_S8_S9_EEENS6_IJNS7_ILi1EEESH_SH_EEESB_SD_Li128ELb0ELb1ELb0ELb0EEENS1_19SingleTileSchedulerILb0ELb0ELb1ELi128EEEEEEEEEvNT_6ParamsE)
        /*00d4*/ 	.word	0x00000000


	//----- nvinfo : EIATTR_REGCOUNT
	.align		4
.L_46:
        /*00d8*/ 	.byte	0x04, 0x2f
        /*00da*/ 	.short	(.L_48 - .L_47)
	.align		4
.L_47:
        /*00dc*/ 	.word	index@(_ZN7cutlass13device_kernelIN5flash19enable_sm80_to_sm89INS1_16FlashAttnFwdSm80INS1_25CollectiveMainloopFwdSm80ILi8ELi1ELb1EN4cute5tupleIJNS5_1CILi128EEES8_S8_EEELi128ENS_10bfloat16_tEfNS_4arch4Sm80ELb1ELb0ELb0ELb1ELb0ELb1ELb1ELb0EEENS1_21CollectiveEpilogueFwdIS9_NS6_IJNS7_ILi1EEESF_SF_EEESA_SC_Li256ELb1ELb1ELb0ELb0EEENS1_19SingleTileSchedulerILb1ELb0ELb1ELi128EEEEEEEEEvNT_6ParamsE)
        /*00e0*/ 	.word	0x00000004


	//----- nvinfo : EIATTR_FRAME_SIZE
	.align		4
.L_48:
        /*00e4*/ 	.byte	0x04, 0x11
        /*00e6*/ 	.short	(.L_50 - .L_49)
	.align		4
.L_49:
        /*00e8*/ 	.word	index@(_ZN7cutlass13device_kernelIN5flash19enable_sm80_to_sm89INS1_16FlashAttnFwdSm80INS1_25CollectiveMainloopFwdSm80ILi8ELi1ELb1EN4cute5tupleIJNS5_1CILi128EEES8_S8_EEELi128ENS_10bfloat16_tEfNS_4arch4Sm80ELb1ELb0ELb0ELb1ELb0ELb1ELb1ELb0EEENS1_21CollectiveEpilogueFwdIS9_NS6_IJNS7_ILi1EEESF_SF_EEESA_SC_Li256ELb1ELb1ELb0ELb0EEENS1_19SingleTileSchedulerILb1ELb0ELb1ELi128EEEEEEEEEvNT_6ParamsE)
        /*00ec*/ 	.word	0x00000000


	//----- nvinfo : EIATTR_REGCOUNT
	.align		4
.L_50:
        /*00f0*/ 	.byte	0x04, 0x2f
        /*00f2*/ 	.short	(.L_52 - .L_51)
	.align		4
.L_51:
        /*00f4*/ 	.word	index@(_ZN7cutlass13device_kernelIN5flash19enable_sm80_to_sm89INS1_16FlashAttnFwdSm80INS1_25CollectiveMainloopFwdSm80ILi8ELi1ELb1EN4cute5tupleIJNS5_1CILi128EEES8_S8_EEELi128ENS_10bfloat16_tEfNS_4arch4Sm80ELb1ELb0ELb0ELb1ELb0ELb0ELb1ELb0EEENS1_21CollectiveEpilogueFwdIS9_NS6_IJNS7_ILi1EEESF_SF_EEESA_SC_Li256ELb1ELb1ELb0ELb0EEENS1_19SingleTileSchedulerILb1ELb0ELb1ELi128EEEEEEEEEvNT_6ParamsE)
        /*00f8*/ 	.word	0x00000004


	//----- nvinfo : EIATTR_FRAME_SIZE
	.align		4
.L_52:
        /*00fc*/ 	.byte	0x04, 0x11
        /*00fe*/ 	.short	(.L_54 - .L_53)
	.align		4
.L_53:
        /*0100*/ 	.word	index@(_ZN7cutlass13device_kernelIN5flash19enable_sm80_to_sm89INS1_16FlashAttnFwdSm80INS1_25CollectiveMainloopFwdSm80ILi8ELi1ELb1EN4cute5tupleIJNS5_1CILi128EEES8_S8_EEELi128ENS_10bfloat16_tEfNS_4arch4Sm80ELb1ELb0ELb0ELb1ELb0ELb0ELb1ELb0EEENS1_21CollectiveEpilogueFwdIS9_NS6_IJNS7_ILi1EEESF_SF_EEESA_SC_Li256ELb1ELb1ELb0ELb0EEENS1_19SingleTileSchedulerILb1ELb0ELb1ELi128EEEEEEEEEvNT_6ParamsE)
        /*0104*/ 	.word	0x00000000


	//----- nvinfo : EIATTR_REGCOUNT
	.align		4
.L_54:
        /*0108*/ 	.byte	0x04, 0x2f
        /*010a*/ 	.short	(.L_56 - .L_55)
	.align		4
.L_55:
        /*010c*/ 	.word	index@(_ZN7cutlass13device_kernelIN5flash19enable_sm80_to_sm89INS1_16FlashAttnFwdSm80INS1_25CollectiveMainloopFwdSm80ILi8ELi1ELb1EN4cute5tupleIJNS5_1CILi128EEES8_S8_EEELi128ENS_10bfloat16_tEfNS_4arch4Sm80ELb1ELb0ELb0ELb0ELb0ELb0ELb1ELb0EEENS1_21CollectiveEpilogueFwdIS9_NS6_IJNS7_ILi1EEESF_SF_EEESA_SC_Li256ELb0ELb1ELb0ELb0EEENS1_30DynamicPersistentTileSchedulerILi256ELi256ELb0ELb1ELb0EEEEEEEEEvNT_6ParamsE)
        /*0110*/ 	.word	0x00000004


	//----- nvinfo : EIATTR_FRAME_SIZE
	.align		4
.L_56:
        /*0114*/ 	.byte	0x04, 0x11
        /*0116*/ 	.short	(.L_58 - .L_57)
	.align		4
.L_57:
        /*0118*/ 	.word	index@(_ZN7cutlass13device_kernelIN5flash19enable_sm80_to_sm89INS1_16FlashAttnFwdSm80INS1_25CollectiveMainloopFwdSm80ILi8ELi1ELb1EN4cute5tupleIJNS5_1CILi128EEES8_S8_EEELi128ENS_10bfloat16_tEfNS_4arch4Sm80ELb1ELb0ELb0ELb0ELb0ELb0ELb1ELb0EEENS1_21CollectiveEpilogueFwdIS9_NS6_IJNS7_ILi1EEESF_SF_EEESA_SC_Li256ELb0ELb1ELb0ELb0EEENS1_30DynamicPersistentTileSchedulerILi256ELi256ELb0ELb1ELb0EEEEEEEEEvNT_6ParamsE)
        /*011c*/ 	.word	0x00000000


	//----- nvinfo : EIATTR_REGCOUNT
	.align		4
.L_58:
        /*0120*/ 	.byte	0x04, 0x2f
        /*0122*/ 	.short	(.L_60 - .L_59)
	.align		4
.L_59:
        /*0124*/ 	.word	index@(_ZN7cutlass13device_kernelIN5flash19enable_sm80_to_sm89INS1_16FlashAttnFwdSm80INS1_25CollectiveMainloopFwdSm80ILi8ELi1ELb1EN4cute5tupleIJNS5_1CILi128EEENS7_ILi96EEES8_EEELi128ENS_10bfloat16_tEfNS_4arch4Sm80ELb0ELb1ELb0ELb1ELb0ELb1ELb1ELb0EEENS1_21CollectiveEpilogueFwdINS6_IJS8_S8_S9_EEENS6_IJNS7_ILi1EEESH_SH_EEESB_SD_Li256ELb1ELb1ELb0ELb0EEENS1_19SingleTileSchedulerILb1ELb0ELb1ELi128EEEEEEEEEvNT_6ParamsE)
        /*0128*/ 	.word	0x00000004


	//----- nvinfo : EIATTR_FRAME_SIZE
	.align		4
.L_60:
        /*012c*/ 	.byte	0x04, 0x11
        /*012e*/ 	.short	(.L_62 - .L_61)
	.align		4
.L_61:
        /*0130*/ 	.word	index@(_ZN7cutlass13device_kernelIN5flash19enable_sm80_to_sm89INS1_16FlashAttnFwdSm80INS1_25CollectiveMainloopFwdSm80ILi8ELi1ELb1EN4cute5tupleIJNS5_1CILi128EEENS7_ILi96EEES8_EEELi128ENS_10bfloat16_tEfNS_4arch4Sm80ELb0ELb1ELb0ELb1ELb0ELb1ELb1ELb0EEENS1_21CollectiveEpilogueFwdINS6_IJS8_S8_S9_EEENS6_IJNS7_ILi1EEESH_SH_EEESB_SD_Li256ELb1ELb1ELb0ELb0EEENS1_19SingleTileSchedulerILb1ELb0ELb1ELi128EEEEEEEEEvNT_6ParamsE)
        /*0134*/ 	.word	0x00000000


	//----- nvinfo : EIATTR_REGCOUNT
	.align		4
.L_62:
        /*0138*/ 	.byte	0x04, 0x2f
        /*013a*/ 	.short	(.L_64 - .L_63)
	.align		4
.L_63:
        /*013c*/ 	.word	index@(_ZN7cutlass13device_kernelIN5flash19enable_sm80_to_sm89INS1_16FlashAttnFwdSm80INS1_25CollectiveMainloopFwdSm80ILi8ELi1ELb1EN4cute5tupleIJNS5_1CILi128EEENS7_ILi96EEES8_EEELi128ENS_10bfloat16_tEfNS_4arch4Sm80ELb0ELb1ELb0ELb1ELb0ELb0ELb1ELb0EEENS1_21CollectiveEpilogueFwdINS6_IJS8_S8_S9_EEENS6_IJNS7_ILi1EEESH_SH_EEESB_SD_Li256ELb1ELb1ELb0ELb0EEENS1_19SingleTileSchedulerILb1ELb0ELb1ELi128EEEEEEEEEvNT_6ParamsE)
        /*0140*/ 	.word	0x00000004


	//----- nvinfo : EIATTR_FRAME_SIZE
	.align		4
.L_64:
        /*0144*/ 	.byte	0x04, 0x11
        /*0146*/ 	.short	(.L_66 - .L_65)
	.align		4
.L_65:
        /*0148*/ 	.word	index@(_ZN7cutlass13device_kernelIN5flash19enable_sm80_to_sm89INS1_16FlashAttnFwdSm80INS1_25CollectiveMainloopFwdSm80ILi8ELi1ELb1EN4cute5tupleIJNS5_1CILi128EEENS7_ILi96EEES8_EEELi128ENS_10bfloat16_tEfNS_4arch4Sm80ELb0ELb1ELb0ELb1ELb0ELb0ELb1ELb0EEENS1_21CollectiveEpilogueFwdINS6_IJS8_S8_S9_EEENS6_IJNS7_ILi1EEESH_SH_EEESB_SD_Li256ELb1ELb1ELb0ELb0EEENS1_19SingleTileSchedulerILb1ELb0ELb1ELi128EEEEEEEEEvNT_6ParamsE)
        /*014c*/ 	.word	0x00000000


	//----- nvinfo : EIATTR_REGCOUNT
	.align		4
.L_66:
        /*0150*/ 	.byte	0x04, 0x2f
        /*0152*/ 	.short	(.L_68 - .L_67)
	.align		4
.L_67:
        /*0154*/ 	.word	index@(_ZN7cutlass13device_kernelIN5flash19enable_sm80_to_sm89INS1_16FlashAttnFwdSm80INS1_25CollectiveMainloopFwdSm80ILi8ELi1ELb1EN4cute5tupleIJNS5_1CILi128EEENS7_ILi96EEES8_EEELi128ENS_10bfloat16_tEfNS_4arch4Sm80ELb0ELb1ELb0ELb0ELb0ELb0ELb1ELb0EEENS1_21CollectiveEpilogueFwdINS6_IJS8_S8_S9_EEENS6_IJNS7_ILi1EEESH_SH_EEESB_SD_Li256ELb0ELb1ELb0ELb0EEENS1_19SingleTileSchedulerILb0ELb0ELb1ELi128EEEEEEEEEvNT_6ParamsE)
        /*0158*/ 	.word	0x00000004


	//----- nvinfo : EIATTR_FRAME_SIZE
	.align		4
.L_68:
        /*015c*/ 	.byte	0x04, 0x11
        /*015e*/ 	.short	(.L_70 - .L_69)
	.align		4
.L_69:
        /*0160*/ 	.word	index@(_ZN7cutlass13device_kernelIN5flash19enable_sm80_to_sm89INS1_16FlashAttnFwdSm80INS1_25CollectiveMainloopFwdSm80ILi8ELi1ELb1EN4cute5tupleIJNS5_1CILi128EEENS7_ILi96EEES8_EEELi128ENS_10bfloat16_tEfNS_4arch4Sm80ELb0ELb1ELb0ELb0ELb0ELb0ELb1ELb0EEENS1_21CollectiveEpilogueFwdINS6_IJS8_S8_S9_EEENS6_IJNS7_ILi1EEESH_SH_EEESB_SD_Li256ELb0ELb1ELb0ELb0EEENS1_19SingleTileSchedulerILb0ELb0ELb1ELi128EEEEEEEEEvNT_6ParamsE)
        /*0164*/ 	.word	0x00000000


	//----- nvinfo : EIATTR_REGCOUNT
	.align		4
.L_70:
        /*0168*/ 	.byte	0x04, 0x2f
        /*016a*/ 	.short	(.L_72 - .L_71)
	.align		4
.L_71:
        /*016c*/ 	.word	index@(_ZN7cutlass13device_kernelIN5flash19enable_sm80_to_sm89INS1_16FlashAttnFwdSm80INS1_25CollectiveMainloopFwdSm80ILi8ELi1ELb1EN4cute5tupleIJNS5_1CILi128EEES8_S8_EEELi128ENS_10bfloat16_tEfNS_4arch4Sm80ELb0ELb0ELb0ELb1ELb0ELb1ELb1ELb0EEENS1_21CollectiveEpilogueFwdIS9_NS6_IJNS7_ILi1EEESF_SF_EEESA_SC_Li256ELb1ELb1ELb0ELb0EEENS1_19SingleTileSchedulerILb1ELb0ELb1ELi128EEEEEEEEEvNT_6ParamsE)
        /*0170*/ 	.word	0x00000004


	//----- nvinfo : EIATTR_FRAME_SIZE
	.align		4
.L_72:
        /*0174*/ 	.byte	0x04, 0x11
        /*0176*/ 	.short	(.L_74 - .L_73)
	.align		4
.L_73:
        /*0178*/ 	.word	index@(_ZN7cutlass13device_kernelIN5flash19enable_sm80_to_sm89INS1_16FlashAttnFwdSm80INS1_25CollectiveMainloopFwdSm80ILi8ELi1ELb1EN4cute5tupleIJNS5_1CILi128EEES8_S8_EEELi128ENS_10bfloat16_tEfNS_4arch4Sm80ELb0ELb0ELb0ELb1ELb0ELb1ELb1ELb0EEENS1_21CollectiveEpilogueFwdIS9_NS6_IJNS7_ILi1EEESF_SF_EEESA_SC_Li256ELb1ELb1ELb0ELb0EEENS1_19SingleTileSchedulerILb1ELb0ELb1ELi128EEEEEEEEEvNT_6ParamsE)
        /*017c*/ 	.word	0x00000000


	//----- nvinfo : EIATTR_REGCOUNT
	.align		4
.L_74:
        /*0180*/ 	.byte	0x04, 0x2f
        /*0182*/ 	.short	(.L_76 - .L_75)
	.align		4
.L_75:
        /*0184*/ 	.word	index@(_ZN7cutlass13device_kernelIN5flash19enable_sm80_to_sm89INS1_16FlashAttnFwdSm80INS1_25CollectiveMainloopFwdSm80ILi8ELi1ELb1EN4cute5tupleIJNS5_1CILi128EEES8_S8_EEELi128ENS_10bfloat16_tEfNS_4arch4Sm80ELb0ELb0ELb0ELb1ELb0ELb0ELb1ELb0EEENS1_21CollectiveEpilogueFwdIS9_NS6_IJNS7_ILi1EEESF_SF_EEESA_SC_Li256ELb1ELb1ELb0ELb0EEENS1_19SingleTileSchedulerILb1ELb0ELb1ELi128EEEEEEEEEvNT_6ParamsE)
        /*0188*/ 	.word	0x00000004


	//----- nvinfo : EIATTR_FRAME_SIZE
	.align		4
.L_76:
        /*018c*/ 	.byte	0x04, 0x11
        /*018e*/ 	.short	(.L_78 - .L_77)
	.align		4
.L_77:
        /*0190*/ 	.word	index@(_ZN7cutlass13device_kernelIN5flash19enable_sm80_to_sm89INS1_16FlashAttnFwdSm80INS1_25CollectiveMainloopFwdSm80ILi8ELi1ELb1EN4cute5tupleIJNS5_1CILi128EEES8_S8_EEELi128ENS_10bfloat16_tEfNS_4arch4Sm80ELb0ELb0ELb0ELb1ELb0ELb0ELb1ELb0EEENS1_21CollectiveEpilogueFwdIS9_NS6_IJNS7_ILi1EEESF_SF_EEESA_SC_Li256ELb1ELb1ELb0ELb0EEENS1_19SingleTileSchedulerILb1ELb0ELb1ELi128EEEEEEEEEvNT_6ParamsE)
        /*0194*/ 	.word	0x00000000


	//----- nvinfo : EIATTR_REGCOUNT
	.align		4
.L_78:
        /*0198*/ 	.byte	0x04, 0x2f
        /*019a*/ 	.short	(.L_80 - .L_79)
	.align		4
.L_79:
        /*019c*/ 	.word	index@(_ZN7cutlass13device_kernelIN5flash19enable_sm80_to_sm89INS1_16FlashAttnFwdSm80INS1_25CollectiveMainloopFwdSm80ILi8ELi1ELb1EN4cute5tupleIJNS5_1CILi128EEES8_S8_EEELi128ENS_10bfloat16_tEfNS_4arch4Sm80ELb0ELb0ELb0ELb0ELb0ELb0ELb1ELb0EEENS1_21CollectiveEpilogueFwdIS9_NS6_IJNS7_ILi1EEESF_SF_EEESA_SC_Li256ELb0ELb1ELb0ELb0EEENS1_19SingleTileSchedulerILb0ELb0ELb1ELi128EEEEEEEEEvNT_6ParamsE)
        /*01a0*/ 	.word	0x00000004


	//----- nvinfo : EIATTR_FRAME_SIZE
	.align		4
.L_80:
        /*01a4*/ 	.byte	0x04, 0x11
        /*01a6*/ 	.short	(.L_82 - .L_81)
	.align		4
.L_81:
        /*01a8*/ 	.word	index@(_ZN7cutlass13device_kernelIN5flash19enable_sm80_to_sm89INS1_16FlashAttnFwdSm80INS1_25CollectiveMainloopFwdSm80ILi8ELi1ELb1EN4cute5tupleIJNS5_1CILi128EEES8_S8_EEELi128ENS_10bfloat16_tEfNS_4arch4Sm80ELb0ELb0ELb0ELb0ELb0ELb0ELb1ELb0EEENS1_21CollectiveEpilogueFwdIS9_NS6_IJNS7_ILi1EEESF_SF_EEESA_SC_Li256ELb0ELb1ELb0ELb0EEENS1_19SingleTileSchedulerILb0ELb0ELb1ELi128EEEEEEEEEvNT_6ParamsE)
        /*01ac*/ 	.word	0x00000000


	//----- nvinfo : EIATTR_MIN_STACK_SIZE
	.align		4
.L_82:
        /*01b0*/ 	.byte	0x04, 0x12
        /*01b2*/ 	.short	(.L_84 - .L_83)
	.align		4
.L_83:
        /*01b4*/ 	.word	index@(_ZN7cutlass13device_kernelIN5flash19enable_sm80_to_sm89INS1_16FlashAttnFwdSm80INS1_25CollectiveMainloopFwdSm80ILi8ELi1ELb1EN4cute5tupleIJNS5_1CILi128EEES8_S8_EEELi128ENS_10bfloat16_tEfNS_4arch4Sm80ELb0ELb0ELb0ELb0ELb0ELb0ELb1ELb0EEENS1_21CollectiveEpilogueFwdIS9_NS6_IJNS7_ILi1EEESF_SF_EEESA_SC_Li256ELb0ELb1ELb0ELb0EEENS1_19SingleTileSchedulerILb0ELb0ELb1ELi128EEEEEEEEEvNT_6ParamsE)
        /*01b8*/ 	.word	0x00000000


	//----- nvinfo : EIATTR_MIN_STACK_SIZE
	.align		4
.L_84:
        /*01bc*/ 	.byte	0x04, 0x12
        /*01be*/ 	.short	(.L_86 - .L_85)
	.align		4
.L_85:
        /*01c0*/ 	.word	index@(_ZN7cutlass13device_kernelIN5flash19enable_sm80_to_sm89INS1_16FlashAttnFwdSm80INS1_25CollectiveMainloopFwdSm80ILi8ELi1ELb1EN4cute5tupleIJNS5_1CILi128EEES8_S8_EEELi128ENS_10bfloat16_tEfNS_4arch4Sm80ELb0ELb0ELb0ELb1ELb0ELb0ELb1ELb0EEENS1_21CollectiveEpilogueFwdIS9_NS6_IJNS7_ILi1EEESF_SF_EEESA_SC_Li256ELb1ELb1ELb0ELb0EEENS1_19SingleTileSchedulerILb1ELb0ELb1ELi128EEEEEEEEEvNT_6ParamsE)
        /*01c4*/ 	.word	0x00000000


	//----- nvinfo : EIATTR_MIN_STACK_SIZE
	.align		4
.L_86:
        /*01c8*/ 	.byte	0x04, 0x12
        /*01ca*/ 	.short	(.L_88 - .L_87)
	.align		4
.L_87:
        /*01cc*/ 	.word	index@(_ZN7cutlass13device_kernelIN5flash19enable_sm80_to_sm89INS1_16FlashAttnFwdSm80INS1_25CollectiveMainloopFwdSm80ILi8ELi1ELb1EN4cute5tupleIJNS5_1CILi128EEES8_S8_EEELi128ENS_10bfloat16_tEfNS_4arch4Sm80ELb0ELb0ELb0ELb1ELb0ELb1ELb1ELb0EEENS1_21CollectiveEpilogueFwdIS9_NS6_IJNS7_ILi1EEESF_SF_EEESA_SC_Li256ELb1ELb1ELb0ELb0EEENS1_19SingleTileSchedulerILb1ELb0ELb1ELi128EEEEEEEEEvNT_6ParamsE)
        /*01d0*/ 	.word	0x00000000


	//----- nvinfo : EIATTR_MIN_STACK_SIZE
	.align		4
.L_88:
        /*01d4*/ 	.byte	0x04, 0x12
        /*01d6*/ 	.short	(.L_90 - .L_89)
	.align		4
.L_89:
        /*01d8*/ 	.word	index@(_ZN7cutlass13device_kernelIN5flash19enable_sm80_to_sm89INS1_16FlashAttnFwdSm80INS1_25CollectiveMainloopFwdSm80ILi8ELi1ELb1EN4cute5tupleIJNS5_1CILi128EEENS7_ILi96EEES8_EEELi128ENS_10bfloat16_tEfNS_4arch4Sm80ELb0ELb1ELb0ELb0ELb0ELb0ELb1ELb0EEENS1_21CollectiveEpilogueFwdINS6_IJS8_S8_S9_EEENS6_IJNS7_ILi1EEESH_SH_EEESB_SD_Li256ELb0ELb1ELb0ELb0EEENS1_19SingleTileSchedulerILb0ELb0ELb1ELi128EEEEEEEEEvNT_6ParamsE)
        /*01dc*/ 	.word	0x00000000


	//----- nvinfo : EIATTR_MIN_STACK_SIZE
	.align		4
.L_90:
        /*01e0*/ 	.byte	0x04, 0x12
        /*01e2*/ 	.short	(.L_92 - .L_91)
	.align		4
.L_91:
        /*01e4*/ 	.word	index@(_ZN7cutlass13device_kernelIN5flash19enable_sm80_to_sm89INS1_16FlashAttnFwdSm80INS1_25CollectiveMainloopFwdSm80ILi8ELi1ELb1EN4cute5tupleIJNS5_1CILi128EEENS7_ILi96EEES8_EEELi128ENS_10bfloat16_tEfNS_4arch4Sm80ELb0ELb1ELb0ELb1ELb0ELb0ELb1ELb0EEENS1_21CollectiveEpilogueFwdINS6_IJS8_S8_S9_EEENS6_IJNS7_ILi1EEESH_SH_EEESB_SD_Li256ELb1ELb1ELb0ELb0EEENS1_19SingleTileSchedulerILb1ELb0ELb1ELi128EEEEEEEEEvNT_6ParamsE)
        /*01e8*/ 	.word	0x00000000


	//----- nvinfo : EIATTR_MIN_STACK_SIZE
	.align		4
.L_92:
        /*01ec*/ 	.byte	0x04, 0x12
        /*01ee*/ 	.short	(.L_94 - .L_93)
	.align		4
.L_93:
        /*01f0*/ 	.word	index@(_ZN7cutlass13device_kernelIN5flash19enable_sm80_to_sm89INS1_16FlashAttnFwdSm80INS1_25CollectiveMainloopFwdSm80ILi8ELi1ELb1EN4cute5tupleIJNS5_1CILi128EEENS7_ILi96EEES8_EEELi128ENS_10bfloat16_tEfNS_4arch4Sm80ELb0ELb1ELb0ELb1ELb0ELb1ELb1ELb0EEENS1_21CollectiveEpilogueFwdINS6_IJS8_S8_S9_EEENS6_IJNS7_ILi1EEESH_SH_EEESB_SD_Li256ELb1ELb1ELb0ELb0EEENS1_19SingleTileSchedulerILb1ELb0ELb1ELi128EEEEEEEEEvNT_6ParamsE)
        /*01f4*/ 	.word	0x00000000


	//----- nvinfo : EIATTR_MIN_STACK_SIZE
	.align		4
.L_94:
        /*01f8*/ 	.byte	0x04, 0x12
        /*01fa*/ 	.short	(.L_96 - .L_95)
	.align		4
.L_95:
        /*01fc*/ 	.word	index@(_ZN7cutlass13device_kernelIN5flash19enable_sm80_to_sm89INS1_16FlashAttnFwdSm80INS1_25CollectiveMainloopFwdSm80ILi8ELi1ELb1EN4cute5tupleIJNS5_1CILi128EEES8_S8_EEELi128ENS_10bfloat16_tEfNS_4arch4Sm80ELb1ELb0ELb0ELb0ELb0ELb0ELb1ELb0EEENS1_21CollectiveEpilogueFwdIS9_NS6_IJNS7_ILi1EEESF_SF_EEESA_SC_Li256ELb0ELb1ELb0ELb0EEENS1_30DynamicPersistentTileSchedulerILi256ELi256ELb0ELb1ELb0EEEEEEEEEvNT_6ParamsE)
        /*0200*/ 	.word	0x00000000


	//----- nvinfo : EIATTR_MIN_STACK_SIZE
	.align		4
.L_96:
        /*0204*/ 	.byte	0x04, 0x12
        /*0206*/ 	.short	(.L_98 - .L_97)
	.align		4
.L_97:
        /*0208*/ 	.word	index@(_ZN7cutlass13device_kernelIN5flash19enable_sm80_to_sm89INS1_16FlashAttnFwdSm80INS1_25CollectiveMainloopFwdSm80ILi8ELi1ELb1EN4cute5tupleIJNS5_1CILi128EEES8_S8_EEELi128ENS_10bfloat16_tEfNS_4arch4Sm80ELb1ELb0ELb0ELb1ELb0ELb0ELb1ELb0EEENS1_21CollectiveEpilogueFwdIS9_NS6_IJNS7_ILi1EEESF_SF_EEESA_SC_Li256ELb1ELb1ELb0ELb0EEENS1_19SingleTileSchedulerILb1ELb0ELb1ELi128EEEEEEEEEvNT_6ParamsE)
        /*020c*/ 	.word	0x00000000


	//----- nvinfo : EIATTR_MIN_STACK_SIZE
	.align		4
.L_98:
        /*0210*/ 	.byte	0x04, 0x12
        /*0212*/ 	.short	(.L_100 - .L_99)
	.align		4
.L_99:
        /*0214*/ 	.word	index@(_ZN7cutlass13device_kernelIN5flash19enable_sm80_to_sm89INS1_16FlashAttnFwdSm80INS1_25CollectiveMainloopFwdSm80ILi8ELi1ELb1EN4cute5tupleIJNS5_1CILi128EEES8_S8_EEELi128ENS_10bfloat16_tEfNS_4arch4Sm80ELb1ELb0ELb0ELb1ELb0ELb1ELb1ELb0EEENS1_21CollectiveEpilogueFwdIS9_NS6_IJNS7_ILi1EEESF_SF_EEESA_SC_Li256ELb1ELb1ELb0ELb0EEENS1_19SingleTileSchedulerILb1ELb0ELb1ELi128EEEEEEEEEvNT_6ParamsE)
        /*0218*/ 	.word	0x00000000


	//----- nvinfo : EIATTR_MIN_STACK_SIZE
	.align		4
.L_100:
        /*021c*/ 	.byte	0x04, 0x12
        /*021e*/ 	.short	(.L_102 - .L_101)
	.align		4
.L_101:
        /*0220*/ 	.word	index@(_ZN7cutlass13device_kernelIN5flash19enable_sm80_to_sm89INS1_16FlashAttnFwdSm80INS1_25CollectiveMainloopFwdSm80ILi4ELi1ELb0EN4cute5tupleIJNS5_1CILi128EEENS7_ILi64EEES8_EEELi128ENS_10bfloat16_tEfNS_4arch4Sm80ELb0ELb0ELb0ELb0ELb0ELb0ELb1ELb0EEENS1_21CollectiveEpilogueFwdINS6_IJS8_S8_S9_EEENS6_IJNS7_ILi1EEESH_SH_EEESB_SD_Li128ELb0ELb1ELb0ELb0EEENS1_19SingleTileSchedulerILb0ELb0ELb1ELi128EEEEEEEEEvNT_6ParamsE)
        /*0224*/ 	.word	0x00000000


	//----- nvinfo : EIATTR_MIN_STACK_SIZE
	.align		4
.L_102:
        /*0228*/ 	.byte	0x04, 0x12
        /*022a*/ 	.short	(.L_104 - .L_103)
	.align		4
.L_103:
        /*022c*/ 	.word	index@(_ZN7cutlass13device_kernelIN5flash19enable_sm80_to_sm89INS1_16FlashAttnFwdSm80INS1_25CollectiveMainloopFwdSm80ILi4ELi1ELb0EN4cute5tupleIJNS5_1CILi128EEENS7_ILi64EEES8_EEELi128ENS_10bfloat16_tEfNS_4arch4Sm80ELb0ELb0ELb0ELb1ELb0ELb0ELb1ELb0EEENS1_21CollectiveEpilogueFwdINS6_IJS8_S8_S9_EEENS6_IJNS7_ILi1EEESH_SH_EEESB_SD_Li128ELb1ELb1ELb0ELb0EEENS1_19SingleTileSchedulerILb1ELb0ELb1ELi128EEEEEEEEEvNT_6ParamsE)
        /*0230*/ 	.word	0x00000000


	//----- nvinfo : EIATTR_MIN_STACK_SIZE
	.align		4
.L_104:
        /*0234*/ 	.byte	0x04, 0x12
        /*0236*/ 	.short	(.L_106 - .L_105)
	.align		4
.L_105:
        /*0238*/ 	.word	index@(_ZN7cutlass13device_kernelIN5flash19enable_sm80_to_sm89INS1_16FlashAttnFwdSm80INS1_25CollectiveMainloopFwdSm80ILi4ELi1ELb0EN4cute5tupleIJNS5_1CILi128EEENS7_ILi64EEES8_EEELi128ENS_10bfloat16_tEfNS_4arch4Sm80ELb0ELb0ELb0ELb1ELb0ELb1ELb1ELb0EEENS1_21CollectiveEpilogueFwdINS6_IJS8_S8_S9_EEENS6_IJNS7_ILi1EEESH_SH_EEESB_SD_Li128ELb1ELb1ELb0ELb0EEENS1_19SingleTileSchedulerILb1ELb0ELb1ELi128EEEEEEEEEvNT_6ParamsE)
        /*023c*/ 	.word	0x00000000


	//----- nvinfo : EIATTR_MIN_STACK_SIZE
	.align		4
.L_106:
        /*0240*/ 	.byte	0x04, 0x12
        /*0242*/ 	.short	(.L_108 - .L_107)
	.align		4
.L_107:
        /*0244*/ 	.word	index@(_ZN7cutlass13device_kernelIN5flash19enable_sm80_to_sm89INS1_16FlashAttnFwdSm80INS1_25CollectiveMainloopFwdSm80ILi4ELi1ELb0EN4cute5tupleIJNS5_1CILi128EEENS7_ILi48EEES8_EEELi128ENS_10bfloat16_tEfNS_4arch4Sm80ELb0ELb1ELb0ELb0ELb0ELb0ELb1ELb0EEENS1_21CollectiveEpilogueFwdINS6_IJS8_S8_S9_EEENS6_IJNS7_ILi1EEESH_SH_EEESB_SD_Li128ELb0ELb1ELb0ELb0EEENS1_19SingleTileSchedulerILb0ELb0ELb1ELi128EEEEEEEEEvNT_6ParamsE)
        /*0248*/ 	.word	0x00000000


	//----- nvinfo : EIATTR_MIN_STACK_SIZE
	.align		4
.L_108:
        /*024c*/ 	.byte	0x04, 0x12
        /*024e*/ 	.short	(.L_110 - .L_109)
	.align		4
.L_109:
        /*0250*/ 	.word	index@(_ZN7cutlass13device_kernelIN5flash19enable_sm80_to_sm89INS1_16FlashAttnFwdSm80INS1_25CollectiveMainloopFwdSm80ILi4ELi1ELb0EN4cute5tupleIJNS5_1CILi128EEENS7_ILi48EEES8_EEELi128ENS_10bfloat16_tEfNS_4arch4Sm80ELb0ELb1ELb0ELb1ELb0ELb0ELb1ELb0EEENS1_21CollectiveEpilogueFwdINS6_IJS8_S8_S9_EEENS6_IJNS7_ILi1EEESH_SH_EEESB_SD_Li128ELb1ELb1ELb0ELb0EEENS1_19SingleTileSchedulerILb1ELb0ELb1ELi128EEEEEEEEEvNT_6ParamsE)
        /*0254*/ 	.word	0x00000000


	//----- nvinfo : EIATTR_MIN_STACK_SIZE
	.align		4
.L_110:
        /*0258*/ 	.byte	0x04, 0x12
        /*025a*/ 	.short	(.L_112 - .L_111)
	.align		4
.L_111:
        /*025c*/ 	.word	index@(_ZN7cutlass13device_kernelIN5flash19enable_sm80_to_sm89INS1_16FlashAttnFwdSm80INS1_25CollectiveMainloopFwdSm80ILi4ELi1ELb0EN4cute5tupleIJNS5_1CILi128EEENS7_ILi48EEES8_EEELi128ENS_10bfloat16_tEfNS_4arch4Sm80ELb0ELb1ELb0ELb1ELb0ELb1ELb1ELb0EEENS1_21CollectiveEpilogueFwdINS6_IJS8_S8_S9_EEENS6_IJNS7_ILi1EEESH_SH_EEESB_SD_Li128ELb1ELb1ELb0ELb0EEENS1_19SingleTileSchedulerILb1ELb0ELb1ELi128EEEEEEEEEvNT_6ParamsE)
        /*0260*/ 	.word	0x00000000


	//----- nvinfo : EIATTR_MIN_STACK_SIZE
	.align		4
.L_112:
        /*0264*/ 	.byte	0x04, 0x12
        /*0266*/ 	.short	(.L_114 - .L_113)
	.align		4
.L_113:
        /*0268*/ 	.word	index@(_ZN7cutlass13device_kernelIN5flash19enable_sm80_to_sm89INS1_16FlashAttnFwdSm80INS1_25CollectiveMainloopFwdSm80ILi4ELi1ELb0EN4cute5tupleIJNS5_1CILi128EEENS7_ILi64EEES8_EEELi128ENS_10bfloat16_tEfNS_4arch4Sm80ELb1ELb0ELb0ELb0ELb0ELb0ELb1ELb0EEENS1_21CollectiveEpilogueFwdINS6_IJS8_S8_S9_EEENS6_IJNS7_ILi1EEESH_SH_EEESB_SD_Li128ELb0ELb1ELb0ELb0EEENS1_30DynamicPersistentTileSchedulerILi128ELi128ELb0ELb1ELb0EEEEEEEEEvNT_6ParamsE)
        /*026c*/ 	.word	0x00000000


	//----- nvinfo : EIATTR_MIN_STACK_SIZE
	.align		4
.L_114:
        /*0270*/ 	.byte	0x04, 0x12
        /*0272*/ 	.short	(.L_116 - .L_115)
	.align		4
.L_115:
        /*0274*/ 	.word	index@(_ZN7cutlass13device_kernelIN5flash19enable_sm80_to_sm89INS1_16FlashAttnFwdSm80INS1_25CollectiveMainloopFwdSm80ILi4ELi1ELb0EN4cute5tupleIJNS5_1CILi128EEENS7_ILi64EEES8_EEELi128ENS_10bfloat16_tEfNS_4arch4Sm80ELb1ELb0ELb0ELb1ELb0ELb0ELb1ELb0EEENS1_21CollectiveEpilogueFwdINS6_IJS8_S8_S9_EEENS6_IJNS7_ILi1EEESH_SH_EEESB_SD_Li128ELb1ELb1ELb0ELb0EEENS1_19SingleTileSchedulerILb1ELb0ELb1ELi128EEEEEEEEEvNT_6ParamsE)
        /*0278*/ 	.word	0x00000000


	//----- nvinfo : EIATTR_MIN_STACK_SIZE
	.align		4
.L_116:
        /*027c*/ 	.byte	0x04, 0x12
        /*027e*/ 	.short	(.L_118 - .L_117)
	.align		4
.L_117:
        /*0280*/ 	.word	index@(_ZN7cutlass13device_kernelIN5flash19enable_sm80_to_sm89INS1_16FlashAttnFwdSm80INS1_25CollectiveMainloopFwdSm80ILi4ELi1ELb0EN4cute5tupleIJNS5_1CILi128EEENS7_ILi64EEES8_EEELi128ENS_10bfloat16_tEfNS_4arch4Sm80ELb1ELb0ELb0ELb1ELb0ELb1ELb1ELb0EEENS1_21CollectiveEpilogueFwdINS6_IJS8_S8_S9_EEENS6_IJNS7_ILi1EEESH_SH_EEESB_SD_Li128ELb1ELb1ELb0ELb0EEENS1_19SingleTileSchedulerILb1ELb0ELb1ELi128EEEEEEEEEvNT_6ParamsE)
        /*0284*/ 	.word	0x00000000
.L_118:


//--------------------- .nv.compat                --------------------------
	.section	.nv.compat,"",@"SHT_CUDA_COMPAT_INFO"
	.align	4
        /*0000*/ 	.byte	0x02, 0x09, 0x01, 0x00, 0x02, 0x02, 0x01, 0x00, 0x02, 0x05, 0x05, 0x00, 0x03, 0x07, 0x01, 0x01
        /*0010*/ 	.byte	0x02, 0x03, 0x00, 0x00, 0x02, 0x06, 0x01, 0x00, 0x04, 0x0b, 0x08, 0x00, 0x00, 0x00, 0x00, 0x00
        /*0020*/ 	.byte	0x00, 0x00, 0x00, 0x00


//--------------------- .nv.info._ZN7cutlass13device_kernelIN5flash19enable_sm80_to_sm89INS1_16FlashAttnFwdSm80INS1_25CollectiveMainloopFwdSm80ILi8ELi1ELb1EN4cute5tupleIJNS5_1CILi128EEES8_S8_EEELi128ENS_10bfloat16_tEfNS_4arch4Sm80ELb0ELb0ELb0ELb0ELb0ELb0ELb1ELb0EEENS1_21CollectiveEpilogueFwdIS9_NS6_IJNS7_ILi1EEESF_SF_EEESA_SC_Li256ELb0ELb1ELb0ELb0EEENS1_19SingleTileSchedulerILb0ELb0ELb1ELi128EEEEEEEEEvNT_6ParamsE --------------------------
	.section	.nv.info._ZN7cutlass13device_kernelIN5flash19enable_sm80_to_sm89INS1_16FlashAttnFwdSm80INS1_25CollectiveMainloopFwdSm80ILi8ELi1ELb1EN4cute5tupleIJNS5_1CILi128EEES8_S8_EEELi128ENS_10bfloat16_tEfNS_4arch4Sm80ELb0ELb0ELb0ELb0ELb0ELb0ELb1ELb0EEENS1_21CollectiveEpilogueFwdIS9_NS6_IJNS7_ILi1EEESF_SF_EEESA_SC_Li256ELb0ELb1ELb0ELb0EEENS1_19SingleTileSchedulerILb0ELb0ELb1ELi128EEEEEEEEEvNT_6ParamsE,"",@"SHT_CUDA_INFO"
	.sectionflags	@""
	.align	4


	//----- nvinfo : EIATTR_CUDA_API_VERSION
	.align		4
        /*0000*/ 	.byte	0x04, 0x37
        /*0002*/ 	.short	(.L_120 - .L_119)
.L_119:
        /*0004*/ 	.word	0x00000082


	//----- nvinfo : EIATTR_KPARAM_INFO
	.align		4
.L_120:
        /*0008*/ 	.byte	0x04, 0x17
        /*000a*/ 	.short	(.L_122 - .L_121)
.L_121:
        /*000c*/ 	.word	0x00000000
        /*0010*/ 	.short	0x0000
        /*0012*/ 	.short	0x0000
        /*0014*/ 	.byte	0x00, 0xf0, 0x61, 0x10


	//----- nvinfo : EIATTR_SPARSE_MMA_MASK
	.align		4
.L_122:
        /*0018*/ 	.byte	0x03, 0x50
        /*001a*/ 	.short	0x0000


	//----- nvinfo : EIATTR_MAXREG_COUNT
	.align		4
        /*001c*/ 	.byte	0x03, 0x1b
        /*001e*/ 	.short	0x00ff


	//----- nvinfo : EIATTR_MERCURY_ISA_VERSION
	.align		4
        /*0020*/ 	.byte	0x03, 0x5f
        /*0022*/ 	.short	0x0101


	//----- nvinfo : EIATTR_EXIT_INSTR_OFFSETS
	.align		4
        /*0024*/ 	.byte	0x04, 0x1c
        /*0026*/ 	.short	(.L_124 - .L_123)


	//   ....[0]....
.L_123:
        /*0028*/ 	.word	0x00000010


	//----- nvinfo : EIATTR_MAX_THREADS
	.align		4
.L_124:
        /*002c*/ 	.byte	0x04, 0x05
        /*002e*/ 	.short	(.L_126 - .L_125)
.L_125:
        /*0030*/ 	.word	0x00000100
        /*0034*/ 	.word	0x00000001
        /*0038*/ 	.word	0x00000001


	//----- nvinfo : EIATTR_CBANK_PARAM_SIZE
	.align		4
.L_126:
        /*003c*/ 	.byte	0x03, 0x19
        /*003e*/ 	.short	0x0418


	//----- nvinfo : EIATTR_PARAM_CBANK
	.align		4
        /*0040*/ 	.byte	0x04, 0x0a
        /*0042*/ 	.short	(.L_128 - .L_127)
	.align		4
.L_127:
        /*0044*/ 	.word	index@(.nv.constant0._ZN7cutlass13device_kernelIN5flash19enable_sm80_to_sm89INS1_16FlashAttnFwdSm80INS1_25CollectiveMainloopFwdSm80ILi8ELi1ELb1EN4cute5tupleIJNS5_1CILi128EEES8_S8_EEELi128ENS_10bfloat16_tEfNS_4arch4Sm80ELb0ELb0ELb0ELb0ELb0ELb0ELb1ELb0EEENS1_21CollectiveEpilogueFwdIS9_NS6_IJNS7_ILi1EEESF_SF_EEESA_SC_Li256ELb0ELb1ELb0ELb0EEENS1_19SingleTileSchedulerILb0ELb0ELb1ELi128EEEEEEEEEvNT_6ParamsE)
        /*0048*/ 	.short	0x0210
        /*004a*/ 	.short	0x0418


	//----- nvinfo : EIATTR_SW_WAR
	.align		4
.L_128:
        /*004c*/ 	.byte	0x04, 0x36
        /*004e*/ 	.short	(.L_130 - .L_129)
.L_129:
        /*0050*/ 	.word	0x00000008
.L_130:


//--------------------- .nv.info._ZN7cutlass13device_kernelIN5flash19enable_sm80_to_sm89INS1_16FlashAttnFwdSm80INS1_25CollectiveMainloopFwdSm80ILi8ELi1ELb1EN4cute5tupleIJNS5_1CILi128EEES8_S8_EEELi128ENS_10bfloat16_tEfNS_4arch4Sm80ELb0ELb0ELb0ELb1ELb0ELb0ELb1ELb0EEENS1_21CollectiveEpilogueFwdIS9_NS6_IJNS7_ILi1EEESF_SF_EEESA_SC_Li256ELb1ELb1ELb0ELb0EEENS1_19SingleTileSchedulerILb1ELb0ELb1ELi128EEEEEEEEEvNT_6ParamsE --------------------------
	.section	.nv.info._ZN7cutlass13device_kernelIN5flash19enable_sm80_to_sm89INS1_16FlashAttnFwdSm80INS1_25CollectiveMainloopFwdSm80ILi8ELi1ELb1EN4cute5tupleIJNS5_1CILi128EEES8_S8_EEELi128ENS_10bfloat16_tEfNS_4arch4Sm80ELb0ELb0ELb0ELb1ELb0ELb0ELb1ELb0EEENS1_21CollectiveEpilogueFwdIS9_NS6_IJNS7_ILi1EEESF_SF_EEESA_SC_Li256ELb1ELb1ELb0ELb0EEENS1_19SingleTileSchedulerILb1ELb0ELb1ELi128EEEEEEEEEvNT_6ParamsE,"",@"SHT_CUDA_INFO"
	.sectionflags	@""
	.align	4


	//----- nvinfo : EIATTR_CUDA_API_VERSION
	.align		4
        /*0000*/ 	.byte	0x04, 0x37
        /*0002*/ 	.short	(.L_132 - .L_131)
.L_131:
        /*0004*/ 	.word	0x00000082


	//----- nvinfo : EIATTR_KPARAM_INFO
	.align		4
.L_132:
        /*0008*/ 	.byte	0x04, 0x17
        /*000a*/ 	.short	(.L_134 - .L_133)
.L_133:
        /*000c*/ 	.word	0x00000000
        /*0010*/ 	.short	0x0000
        /*0012*/ 	.short	0x0000
        /*0014*/ 	.byte	0x00, 0xf0, 0x61, 0x10


	//----- nvinfo : EIATTR_SPARSE_MMA_MASK
	.align		4
.L_134:
        /*0018*/ 	.byte	0x03, 0x50
        /*001a*/ 	.short	0x0000


	//----- nvinfo : EIATTR_MAXREG_COUNT
	.align		4
        /*001c*/ 	.byte	0x03, 0x1b
        /*001e*/ 	.short	0x00ff


	//----- nvinfo : EIATTR_MERCURY_ISA_VERSION
	.align		4
        /*0020*/ 	.byte	0x03, 0x5f
        /*0022*/ 	.short	0x0101


	//----- nvinfo : EIATTR_EXIT_INSTR_OFFSETS
	.align		4
        /*0024*/ 	.byte	0x04, 0x1c
        /*0026*/ 	.short	(.L_136 - .L_135)


	//   ....[0]....
.L_135:
        /*0028*/ 	.word	0x00000010


	//----- nvinfo : EIATTR_MAX_THREADS
	.align		4
.L_136:
        /*002c*/ 	.byte	0x04, 0x05
        /*002e*/ 	.short	(.L_138 - .L_137)
.L_137:
        /*0030*/ 	.word	0x00000100
        /*0034*/ 	.word	0x00000001
        /*0038*/ 	.word	0x00000001


	//----- nvinfo : EIATTR_CBANK_PARAM_SIZE
	.align		4
.L_138:
        /*003c*/ 	.byte	0x03, 0x19
        /*003e*/ 	.short	0x0418


	//----- nvinfo : EIATTR_PARAM_CBANK
	.align		4
        /*0040*/ 	.byte	0x04, 0x0a
        /*0042*/ 	.short	(.L_140 - .L_139)
	.align		4
.L_139:
        /*0044*/ 	.word	index@(.nv.constant0._ZN7cutlass13device_kernelIN5flash19enable_sm80_to_sm89INS1_16FlashAttnFwdSm80INS1_25CollectiveMainloopFwdSm80ILi8ELi1ELb1EN4cute5tupleIJNS5_1CILi128EEES8_S8_EEELi128ENS_10bfloat16_tEfNS_4arch4Sm80ELb0ELb0ELb0ELb1ELb0ELb0ELb1ELb0EEENS1_21CollectiveEpilogueFwdIS9_NS6_IJNS7_ILi1EEESF_SF_EEESA_SC_Li256ELb1ELb1ELb0ELb0EEENS1_19SingleTileSchedulerILb1ELb0ELb1ELi128EEEEEEEEEvNT_6ParamsE)
        /*0048*/ 	.short	0x0210
        /*004a*/ 	.short	0x0418


	//----- nvinfo : EIATTR_SW_WAR
	.align		4
.L_140:
        /*004c*/ 	.byte	0x04, 0x36
        /*004e*/ 	.short	(.L_142 - .L_141)
.L_141:
        /*0050*/ 	.word	0x00000008
.L_142:


//--------------------- .nv.info._ZN7cutlass13device_kernelIN5flash19enable_sm80_to_sm89INS1_16FlashAttnFwdSm80INS1_25CollectiveMainloopFwdSm80ILi8ELi1ELb1EN4cute5tupleIJNS5_1CILi128EEES8_S8_EEELi128ENS_10bfloat16_tEfNS_4arch4Sm80ELb0ELb0ELb0ELb1ELb0ELb1ELb1ELb0EEENS1_21CollectiveEpilogueFwdIS9_NS6_IJNS7_ILi1EEESF_SF_EEESA_SC_Li256ELb1ELb1ELb0ELb0EEENS1_19SingleTileSchedulerILb1ELb0ELb1ELi128EEEEEEEEEvNT_6ParamsE --------------------------
	.section	.nv.info._ZN7cutlass13device_kernelIN5flash19enable_sm80_to_sm89INS1_16FlashAttnFwdSm80INS1_25CollectiveMainloopFwdSm80ILi8ELi1ELb1EN4cute5tupleIJNS5_1CILi128EEES8_S8_EEELi128ENS_10bfloat16_tEfNS_4arch4Sm80ELb0ELb0ELb0ELb1ELb0ELb1ELb1ELb0EEENS1_21CollectiveEpilogueFwdIS9_NS6_IJNS7_ILi1EEESF_SF_EEESA_SC_Li256ELb1ELb1ELb0ELb0EEENS1_19SingleTileSchedulerILb1ELb0ELb1ELi128EEEEEEEEEvNT_6ParamsE,"",@"SHT_CUDA_INFO"
	.sectionflags	@""
	.align	4


	//----- nvinfo : EIATTR_CUDA_API_VERSION
	.align		4
        /*0000*/ 	.byte	0x04, 0x37
        /*0002*/ 	.short	(.L_144 - .L_143)
.L_143:
        /*0004*/ 	.word	0x00000082


	//----- nvinfo : EIATTR_KPARAM_INFO
	.align		4
.L_144:
        /*0008*/ 	.byte	0x04, 0x17
        /*000a*/ 	.short	(.L_146 - .L_145)
.L_145:
        /*000c*/ 	.word	0x00000000
        /*0010*/ 	.short	0x0000
        /*0012*/ 	.short	0x0000
        /*0014*/ 	.byte	0x00, 0xf0, 0x61, 0x10


	//----- nvinfo : EIATTR_SPARSE_MMA_MASK
	.align		4
.L_146:
        /*0018*/ 	.byte	0x03, 0x50
        /*001a*/ 	.short	0x0000


	//----- nvinfo : EIATTR_MAXREG_COUNT
	.align		4
        /*001c*/ 	.byte	0x03, 0x1b
        /*001e*/ 	.short	0x00ff


	//----- nvinfo : EIATTR_MERCURY_ISA_VERSION
	.align		4
        /*0020*/ 	.byte	0x03, 0x5f
        /*0022*/ 	.short	0x0101


	//----- nvinfo : EIATTR_EXIT_INSTR_OFFSETS
	.align		4
        /*0024*/ 	.byte	0x04, 0x1c
        /*0026*/ 	.short	(.L_148 - .L_147)


	//   ....[0]....
.L_147:
        /*0028*/ 	.word	0x00000010


	//----- nvinfo : EIATTR_MAX_THREADS
	.align		4
.L_148:
        /*002c*/ 	.byte	0x04, 0x05
        /*002e*/ 	.short	(.L_150 - .L_149)
.L_149:
        /*0030*/ 	.word	0x00000100
        /*0034*/ 	.word	0x00000001
        /*0038*/ 	.word	0x00000001


	//----- nvinfo : EIATTR_CBANK_PARAM_SIZE
	.align		4
.L_150:
        /*003c*/ 	.byte	0x03, 0x19
        /*003e*/ 	.short	0x0418


	//----- nvinfo : EIATTR_PARAM_CBANK
	.align		4
        /*0040*/ 	.byte	0x04, 0x0a
        /*0042*/ 	.short	(.L_152 - .L_151)
	.align		4
.L_151:
        /*0044*/ 	.word	index@(.nv.constant0._ZN7cutlass13device_kernelIN5flash19enable_sm80_to_sm89INS1_16FlashAttnFwdSm80INS1_25CollectiveMainloopFwdSm80ILi8ELi1ELb1EN4cute5tupleIJNS5_1CILi128EEES8_S8_EEELi128ENS_10bfloat16_tEfNS_4arch4Sm80ELb0ELb0ELb0ELb1ELb0ELb1ELb1ELb0EEENS1_21CollectiveEpilogueFwdIS9_NS6_IJNS7_ILi1EEESF_SF_EEESA_SC_Li256ELb1ELb1ELb0ELb0EEENS1_19SingleTileSchedulerILb1ELb0ELb1ELi128EEEEEEEEEvNT_6ParamsE)
        /*0048*/ 	.short	0x0210
        /*004a*/ 	.short	0x0418


	//----- nvinfo : EIATTR_SW_WAR
	.align		4
.L_152:
        /*004c*/ 	.byte	0x04, 0x36
        /*004e*/ 	.short	(.L_154 - .L_153)
.L_153:
        /*0050*/ 	.word	0x00000008
.L_154:


//--------------------- .nv.info._ZN7cutlass13device_kernelIN5flash19enable_sm80_to_sm89INS1_16FlashAttnFwdSm80INS1_25CollectiveMainloopFwdSm80ILi8ELi1ELb1EN4cute5tupleIJNS5_1CILi128EEENS7_ILi96EEES8_EEELi128ENS_10bfloat16_tEfNS_4arch4Sm80ELb0ELb1ELb0ELb0ELb0ELb0ELb1ELb0EEENS1_21CollectiveEpilogueFwdINS6_IJS8_S8_S9_EEENS6_IJNS7_ILi1EEESH_SH_EEESB_SD_Li256ELb0ELb1ELb0ELb0EEENS1_19SingleTileSchedulerILb0ELb0ELb1ELi128EEEEEEEEEvNT_6ParamsE --------------------------
	.section	.nv.info._ZN7cutlass13device_kernelIN5flash19enable_sm80_to_sm89INS1_16FlashAttnFwdSm80INS1_25CollectiveMainloopFwdSm80ILi8ELi1ELb1EN4cute5tupleIJNS5_1CILi128EEENS7_ILi96EEES8_EEELi128ENS_10bfloat16_tEfNS_4arch4Sm80ELb0ELb1ELb0ELb0ELb0ELb0ELb1ELb0EEENS1_21CollectiveEpilogueFwdINS6_IJS8_S8_S9_EEENS6_IJNS7_ILi1EEESH_SH_EEESB_SD_Li256ELb0ELb1ELb0ELb0EEENS1_19SingleTileSchedulerILb0ELb0ELb1ELi128EEEEEEEEEvNT_6ParamsE,"",@"SHT_CUDA_INFO"
	.sectionflags	@""
	.align	4


	//----- nvinfo : EIATTR_CUDA_API_VERSION
	.align		4
        /*0000*/ 	.byte	0x04, 0x37
        /*0002*/ 	.short	(.L_156 - .L_155)
.L_155:
        /*0004*/ 	.word	0x00000082


	//----- nvinfo : EIATTR_KPARAM_INFO
	.align		4
.L_156:
        /*0008*/ 	.byte	0x04, 0x17
        /*000a*/ 	.short	(.L_158 - .L_157)
.L_157:
        /*000c*/ 	.word	0x00000000
        /*0010*/ 	.short	0x0000
        /*0012*/ 	.short	0x0000
        /*0014*/ 	.byte	0x00, 0xf0, 0x61, 0x10


	//----- nvinfo : EIATTR_SPARSE_MMA_MASK
	.align		4
.L_158:
        /*0018*/ 	.byte	0x03, 0x50
        /*001a*/ 	.short	0x0000


	//----- nvinfo : EIATTR_MAXREG_COUNT
	.align		4
        /*001c*/ 	.byte	0x03, 0x1b
        /*001e*/ 	.short	0x00ff


	//----- nvinfo : EIATTR_MERCURY_ISA_VERSION
	.align		4
        /*0020*/ 	.byte	0x03, 0x5f
        /*0022*/ 	.short	0x0101


	//----- nvinfo : EIATTR_EXIT_INSTR_OFFSETS
	.align		4
        /*0024*/ 	.byte	0x04, 0x1c
        /*0026*/ 	.short	(.L_160 - .L_159)


	//   ....[0]....
.L_159:
        /*0028*/ 	.word	0x00000010


	//----- nvinfo : EIATTR_MAX_THREADS
	.align		4
.L_160:
        /*002c*/ 	.byte	0x04, 0x05
        /*002e*/ 	.short	(.L_162 - .L_161)
.L_161:
        /*0030*/ 	.word	0x00000100
        /*0034*/ 	.word	0x00000001
        /*0038*/ 	.word	0x00000001


	//----- nvinfo : EIATTR_CBANK_PARAM_SIZE
	.align		4
.L_162:
        /*003c*/ 	.byte	0x03, 0x19
        /*003e*/ 	.short	0x0418


	//----- nvinfo : EIATTR_PARAM_CBANK
	.align		4
        /*0040*/ 	.byte	0x04, 0x0a
        /*0042*/ 	.short	(.L_164 - .L_163)
	.align		4
.L_163:
        /*0044*/ 	.word	index@(.nv.constant0._ZN7cutlass13device_kernelIN5flash19enable_sm80_to_sm89INS1_16FlashAttnFwdSm80INS1_25CollectiveMainloopFwdSm80ILi8ELi1ELb1EN4cute5tupleIJNS5_1CILi128EEENS7_ILi96EEES8_EEELi128ENS_10bfloat16_tEfNS_4arch4Sm80ELb0ELb1ELb0ELb0ELb0ELb0ELb1ELb0EEENS1_21CollectiveEpilogueFwdINS6_IJS8_S8_S9_EEENS6_IJNS7_ILi1EEESH_SH_EEESB_SD_Li256ELb0ELb1ELb0ELb0EEENS1_19SingleTileSchedulerILb0ELb0ELb1ELi128EEEEEEEEEvNT_6ParamsE)
        /*0048*/ 	.short	0x0210
        /*004a*/ 	.short	0x0418


	//----- nvinfo : EIATTR_SW_WAR
	.align		4
.L_164:
        /*004c*/ 	.byte	0x04, 0x36
        /*004e*/ 	.short	(.L_166 - .L_165)
.L_165:
        /*0050*/ 	.word	0x00000008
.L_166:


//--------------------- .nv.info._ZN7cutlass13device_kernelIN5flash19enable_sm80_to_sm89INS1_16FlashAttnFwdSm80INS1_25CollectiveMainloopFwdSm80ILi8ELi1ELb1EN4cute5tupleIJNS5_1CILi128EEENS7_ILi96EEES8_EEELi128ENS_10bfloat16_tEfNS_4arch4Sm80ELb0ELb1ELb0ELb1ELb0ELb0ELb1ELb0EEENS1_21CollectiveEpilogueFwdINS6_IJS8_S8_S9_EEENS6_IJNS7_ILi1EEESH_SH_EEESB_SD_Li256ELb1ELb1ELb0ELb0EEENS1_19SingleTileSchedulerILb1ELb0ELb1ELi128EEEEEEEEEvNT_6ParamsE --------------------------
	.section	.nv.info._ZN7cutlass13device_kernelIN5flash19enable_sm80_to_sm89INS1_16FlashAttnFwdSm80INS1_25CollectiveMainloopFwdSm80ILi8ELi1ELb1EN4cute5tupleIJNS5_1CILi128EEENS7_ILi96EEES8_EEELi128ENS_10bfloat16_tEfNS_4arch4Sm80ELb0ELb1ELb0ELb1ELb0ELb0ELb1ELb0EEENS1_21CollectiveEpilogueFwdINS6_IJS8_S8_S9_EEENS6_IJNS7_ILi1EEESH_SH_EEESB_SD_Li256ELb1ELb1ELb0ELb0EEENS1_19SingleTileSchedulerILb1ELb0ELb1ELi128EEEEEEEEEvNT_6ParamsE,"",@"SHT_CUDA_INFO"
	.sectionflags	@""
	.align	4


	//----- nvinfo : EIATTR_CUDA_API_VERSION
	.align		4
        /*0000*/ 	.byte	0x04, 0x37
        /*0002*/ 	.short	(.L_168 - .L_167)
.L_167:
        /*0004*/ 	.word	0x00000082


	//----- nvinfo : EIATTR_KPARAM_INFO
	.align		4
.L_168:
        /*0008*/ 	.byte	0x04, 0x17
        /*000a*/ 	.short	(.L_170 - .L_169)
.L_169:
        /*000c*/ 	.word	0x00000000
        /*0010*/ 	.short	0x0000
        /*0012*/ 	.short	0x0000
        /*0014*/ 	.byte	0x00, 0xf0, 0x61, 0x10


	//----- nvinfo : EIATTR_SPARSE_MMA_MASK
	.align		4
.L_170:
        /*0018*/ 	.byte	0x03, 0x50
        /*001a*/ 	.short	0x0000


	//----- nvinfo : EIATTR_MAXREG_COUNT
	.align		4
        /*001c*/ 	.byte	0x03, 0x1b
        /*001e*/ 	.short	0x00ff


	//----- nvinfo : EIATTR_MERCURY_ISA_VERSION
	.align		4
        /*0020*/ 	.byte	0x03, 0x5f
        /*0022*/ 	.short	0x0101


	//----- nvinfo : EIATTR_EXIT_INSTR_OFFSETS
	.align		4
        /*0024*/ 	.byte	0x04, 0x1c
        /*0026*/ 	.short	(.L_172 - .L_171)


	//   ....[0]....
.L_171:
        /*0028*/ 	.word	0x00000010


	//----- nvinfo : EIATTR_MAX_THREADS
	.align		4
.L_172:
        /*002c*/ 	.byte	0x04, 0x05
        /*002e*/ 	.short	(.L_174 - .L_173)
.L_173:
        /*0030*/ 	.word	0x00000100
        /*0034*/ 	.word	0x00000001
        /*0038*/ 	.word	0x00000001


	//----- nvinfo : EIATTR_CBANK_PARAM_SIZE
	.align		4
.L_174:
        /*003c*/ 	.byte	0x03, 0x19
        /*003e*/ 	.short	0x0418


	//----- nvinfo : EIATTR_PARAM_CBANK
	.align		4
        /*0040*/ 	.byte	0x04, 0x0a
        /*0042*/ 	.short	(.L_176 - .L_175)
	.align		4
.L_175:
        /*0044*/ 	.word	index@(.nv.constant0._ZN7cutlass13device_kernelIN5flash19enable_sm80_to_sm89INS1_16FlashAttnFwdSm80INS1_25CollectiveMainloopFwdSm80ILi8ELi1ELb1EN4cute5tupleIJNS5_1CILi128EEENS7_ILi96EEES8_EEELi128ENS_10bfloat16_tEfNS_4arch4Sm80ELb0ELb1ELb0ELb1ELb0ELb0ELb1ELb0EEENS1_21CollectiveEpilogueFwdINS6_IJS8_S8_S9_EEENS6_IJNS7_ILi1EEESH_SH_EEESB_SD_Li256ELb1ELb1ELb0ELb0EEENS1_19SingleTileSchedulerILb1ELb0ELb1ELi128EEEEEEEEEvNT_6ParamsE)
        /*0048*/ 	.short	0x0210
        /*004a*/ 	.short	0x0418


	//----- nvinfo : EIATTR_SW_WAR
	.align		4
.L_176:
        /*004c*/ 	.byte	0x04, 0x36
        /*004e*/ 	.short	(.L_178 - .L_177)
.L_177:
        /*0050*/ 	.word	0x00000008
.L_178:


//--------------------- .nv.info._ZN7cutlass13device_kernelIN5flash19enable_sm80_to_sm89INS1_16FlashAttnFwdSm80INS1_25CollectiveMainloopFwdSm80ILi8ELi1ELb1EN4cute5tupleIJNS5_1CILi128EEENS7_ILi96EEES8_EEELi128ENS_10bfloat16_tEfNS_4arch4Sm80ELb0ELb1ELb0ELb1ELb0ELb1ELb1ELb0EEENS1_21CollectiveEpilogueFwdINS6_IJS8_S8_S9_EEENS6_IJNS7_ILi1EEESH_SH_EEESB_SD_Li256ELb1ELb1ELb0ELb0EEENS1_19SingleTileSchedulerILb1ELb0ELb1ELi128EEEEEEEEEvNT_6ParamsE --------------------------
	.section	.nv.info._ZN7cutlass13device_kernelIN5flash19enable_sm80_to_sm89INS1_16FlashAttnFwdSm80INS1_25CollectiveMainloopFwdSm80ILi8ELi1ELb1EN4cute5tupleIJNS5_1CILi128EEENS7_ILi96EEES8_EEELi128ENS_10bfloat16_tEfNS_4arch4Sm80ELb0ELb1ELb0ELb1ELb0ELb1ELb1ELb0EEENS1_21CollectiveEpilogueFwdINS6_IJS8_S8_S9_EEENS6_IJNS7_ILi1EEESH_SH_EEESB_SD_Li256ELb1ELb1ELb0ELb0EEENS1_19SingleTileSchedulerILb1ELb0ELb1ELi128EEEEEEEEEvNT_6ParamsE,"",@"SHT_CUDA_INFO"
	.sectionflags	@""
	.align	4


	//----- nvinfo : EIATTR_CUDA_API_VERSION
	.align		4
        /*0000*/ 	.byte	0x04, 0x37
        /*0002*/ 	.short	(.L_180 - .L_179)
.L_179:
        /*0004*/ 	.word	0x00000082


	//----- nvinfo : EIATTR_KPARAM_INFO
	.align		4
.L_180:
        /*0008*/ 	.byte	0x04, 0x17
        /*000a*/ 	.short	(.L_182 - .L_181)
.L_181:
        /*000c*/ 	.word	0x00000000
        /*0010*/ 	.short	0x0000
        /*0012*/ 	.short	0x0000
        /*0014*/ 	.byte	0x00, 0xf0, 0x61, 0x10


	//----- nvinfo : EIATTR_SPARSE_MMA_MASK
	.align		4
.L_182:
        /*0018*/ 	.byte	0x03, 0x50
        /*001a*/ 	.short	0x0000


	//----- nvinfo : EIATTR_MAXREG_COUNT
	.align		4
        /*001c*/ 	.byte	0x03, 0x1b
        /*001e*/ 	.short	0x00ff


	//----- nvinfo : EIATTR_MERCURY_ISA_VERSION
	.align		4
        /*0020*/ 	.byte	0x03, 0x5f
        /*0022*/ 	.short	0x0101


	//----- nvinfo : EIATTR_EXIT_INSTR_OFFSETS
	.align		4
        /*0024*/ 	.byte	0x04, 0x1c
        /*0026*/ 	.short	(.L_184 - .L_183)


	//   ....[0]....
.L_183:
        /*0028*/ 	.word	0x00000010


	//----- nvinfo : EIATTR_MAX_THREADS
	.align		4
.L_184:
        /*002c*/ 	.byte	0x04, 0x05
        /*002e*/ 	.short	(.L_186 - .L_185)
.L_185:
        /*0030*/ 	.word	0x00000100
        /*0034*/ 	.word	0x00000001
        /*0038*/ 	.word	0x00000001


	//----- nvinfo : EIATTR_CBANK_PARAM_SIZE
	.align		4
.L_186:
        /*003c*/ 	.byte	0x03, 0x19
        /*003e*/ 	.short	0x0418


	//----- nvinfo : EIATTR_PARAM_CBANK
	.align		4
        /*0040*/ 	.byte	0x04, 0x0a
        /*0042*/ 	.short	(.L_188 - .L_187)
	.align		4
.L_187:
        /*0044*/ 	.word	index@(.nv.constant0._ZN7cutlass13device_kernelIN5flash19enable_sm80_to_sm89INS1_16FlashAttnFwdSm80INS1_25CollectiveMainloopFwdSm80ILi8ELi1ELb1EN4cute5tupleIJNS5_1CILi128EEENS7_ILi96EEES8_EEELi128ENS_10bfloat16_tEfNS_4arch4Sm80ELb0ELb1ELb0ELb1ELb0ELb1ELb1ELb0EEENS1_21CollectiveEpilogueFwdINS6_IJS8_S8_S9_EEENS6_IJNS7_ILi1EEESH_SH_EEESB_SD_Li256ELb1ELb1ELb0ELb0EEENS1_19SingleTileSchedulerILb1ELb0ELb1ELi128EEEEEEEEEvNT_6ParamsE)
        /*0048*/ 	.short	0x0210
        /*004a*/ 	.short	0x0418


	//----- nvinfo : EIATTR_SW_WAR
	.align		4
.L_188:
        /*004c*/ 	.byte	0x04, 0x36
        /*004e*/ 	.short	(.L_190 - .L_189)
.L_189:
        /*0050*/ 	.word	0x00000008
.L_190:


//--------------------- .nv.info._ZN7cutlass13device_kernelIN5flash19enable_sm80_to_sm89INS1_16FlashAttnFwdSm80INS1_25CollectiveMainloopFwdSm80ILi8ELi1ELb1EN4cute5tupleIJNS5_1CILi128EEES8_S8_EEELi128ENS_10bfloat16_tEfNS_4arch4Sm80ELb1ELb0ELb0ELb0ELb0ELb0ELb1ELb0EEENS1_21CollectiveEpilogueFwdIS9_NS6_IJNS7_ILi1EEESF_SF_EEESA_SC_Li256ELb0ELb1ELb0ELb0EEENS1_30DynamicPersistentTileSchedulerILi256ELi256ELb0ELb1ELb0EEEEEEEEEvNT_6ParamsE --------------------------
	.section	.nv.info._ZN7cutlass13device_kernelIN5flash19enable_sm80_to_sm89INS1_16FlashAttnFwdSm80INS1_25CollectiveMainloopFwdSm80ILi8ELi1ELb1EN4cute5tupleIJNS5_1CILi128EEES8_S8_EEELi128ENS_10bfloat16_tEfNS_4arch4Sm80ELb1ELb0ELb0ELb0ELb0ELb0ELb1ELb0EEENS1_21CollectiveEpilogueFwdIS9_NS6_IJNS7_ILi1EEESF_SF_EEESA_SC_Li256ELb0ELb1ELb0ELb0EEENS1_30DynamicPersistentTileSchedulerILi256ELi256ELb0ELb1ELb0EEEEEEEEEvNT_6ParamsE,"",@"SHT_CUDA_INFO"
	.sectionflags	@""
	.align	4


	//----- nvinfo : EIATTR_CUDA_API_VERSION
	.align		4
        /*0000*/ 	.byte	0x04, 0x37
        /*0002*/ 	.short	(.L_192 - .L_191)
.L_191:
        /*0004*/ 	.word	0x00000082


	//----- nvinfo : EIATTR_KPARAM_INFO
	.align		4
.L_192:
        /*0008*/ 	.byte	0x04, 0x17
        /*000a*/ 	.short	(.L_194 - .L_193)
.L_193:
        /*000c*/ 	.word	0x00000000
        /*0010*/ 	.short	0x0000
        /*0012*/ 	.short	0x0000
        /*0014*/ 	.byte	0x00, 0xf0, 0xa1, 0x10


	//----- nvinfo : EIATTR_SPARSE_MMA_MASK
	.align		4
.L_194:
        /*0018*/ 	.byte	0x03, 0x50
        /*001a*/ 	.short	0x0000


	//----- nvinfo : EIATTR_MAXREG_COUNT
	.align		4
        /*001c*/ 	.byte	0x03, 0x1b
        /*001e*/ 	.short	0x00ff


	//----- nvinfo : EIATTR_MERCURY_ISA_VERSION
	.align		4
        /*0020*/ 	.byte	0x03, 0x5f
        /*0022*/ 	.short	0x0101


	//----- nvinfo : EIATTR_EXIT_INSTR_OFFSETS
	.align		4
        /*0024*/ 	.byte	0x04, 0x1c
        /*0026*/ 	.short	(.L_196 - .L_195)


	//   ....[0]....
.L_195:
        /*0028*/ 	.word	0x00000010


	//----- nvinfo : EIATTR_MAX_THREADS
	.align		4
.L_196:
        /*002c*/ 	.byte	0x04, 0x05
        /*002e*/ 	.short	(.L_198 - .L_197)
.L_197:
        /*0030*/ 	.word	0x00000100
        /*0034*/ 	.word	0x00000001
        /*0038*/ 	.word	0x00000001


	//----- nvinfo : EIATTR_CBANK_PARAM_SIZE
	.align		4
.L_198:
        /*003c*/ 	.byte	0x03, 0x19
        /*003e*/ 	.short	0x0428


	//----- nvinfo : EIATTR_PARAM_CBANK
	.align		4
        /*0040*/ 	.byte	0x04, 0x0a
        /*0042*/ 	.short	(.L_200 - .L_199)
	.align		4
.L_199:
        /*0044*/ 	.word	index@(.nv.constant0._ZN7cutlass13device_kernelIN5flash19enable_sm80_to_sm89INS1_16FlashAttnFwdSm80INS1_25CollectiveMainloopFwdSm80ILi8ELi1ELb1EN4cute5tupleIJNS5_1CILi128EEES8_S8_EEELi128ENS_10bfloat16_tEfNS_4arch4Sm80ELb1ELb0ELb0ELb0ELb0ELb0ELb1ELb0EEENS1_21CollectiveEpilogueFwdIS9_NS6_IJNS7_ILi1EEESF_SF_EEESA_SC_Li256ELb0ELb1ELb0ELb0EEENS1_30DynamicPersistentTileSchedulerILi256ELi256ELb0ELb1ELb0EEEEEEEEEvNT_6ParamsE)
        /*0048*/ 	.short	0x0210
        /*004a*/ 	.short	0x0428


	//----- nvinfo : EIATTR_SW_WAR
	.align		4
.L_200:
        /*004c*/ 	.byte	0x04, 0x36
        /*004e*/ 	.short	(.L_202 - .L_201)
.L_201:
        /*0050*/ 	.word	0x00000008
.L_202:


//--------------------- .nv.info._ZN7cutlass13device_kernelIN5flash19enable_sm80_to_sm89INS1_16FlashAttnFwdSm80INS1_25CollectiveMainloopFwdSm80ILi8ELi1ELb1EN4cute5tupleIJNS5_1CILi128EEES8_S8_EEELi128ENS_10bfloat16_tEfNS_4arch4Sm80ELb1ELb0ELb0ELb1ELb0ELb0ELb1ELb0EEENS1_21CollectiveEpilogueFwdIS9_NS6_IJNS7_ILi1EEESF_SF_EEESA_SC_Li256ELb1ELb1ELb0ELb0EEENS1_19SingleTileSchedulerILb1ELb0ELb1ELi128EEEEEEEEEvNT_6ParamsE --------------------------
	.section	.nv.info._ZN7cutlass13device_kernelIN5flash19enable_sm80_to_sm89INS1_16FlashAttnFwdSm80INS1_25CollectiveMainloopFwdSm80ILi8ELi1ELb1EN4cute5tupleIJNS5_1CILi128EEES8_S8_EEELi128ENS_10bfloat16_tEfNS_4arch4Sm80ELb1ELb0ELb0ELb1ELb0ELb0ELb1ELb0EEENS1_21CollectiveEpilogueFwdIS9_NS6_IJNS7_ILi1EEESF_SF_EEESA_SC_Li256ELb1ELb1ELb0ELb0EEENS1_19SingleTileSchedulerILb1ELb0ELb1ELi128EEEEEEEEEvNT_6ParamsE,"",@"SHT_CUDA_INFO"
	.sectionflags	@""
	.align	4


	//----- nvinfo : EIATTR_CUDA_API_VERSION
	.align		4
        /*0000*/ 	.byte	0x04, 0x37
        /*0002*/ 	.short	(.L_204 - .L_203)
.L_203:
        /*0004*/ 	.word	0x00000082


	//----- nvinfo : EIATTR_KPARAM_INFO
	.align		4
.L_204:
        /*0008*/ 	.byte	0x04, 0x17
        /*000a*/ 	.short	(.L_206 - .L_205)
.L_205:
        /*000c*/ 	.word	0x00000000
        /*0010*/ 	.short	0x0000
        /*0012*/ 	.short	0x0000
        /*0014*/ 	.byte	0x00, 0xf0, 0x61, 0x10


	//----- nvinfo : EIATTR_SPARSE_MMA_MASK
	.align		4
.L_206:
        /*0018*/ 	.byte	0x03, 0x50
        /*001a*/ 	.short	0x0000


	//----- nvinfo : EIATTR_MAXREG_COUNT
	.align		4
        /*001c*/ 	.byte	0x03, 0x1b
        /*001e*/ 	.short	0x00ff


	//----- nvinfo : EIATTR_MERCURY_ISA_VERSION
	.align		4
        /*0020*/ 	.byte	0x03, 0x5f
        /*0022*/ 	.short	0x0101


	//----- nvinfo : EIATTR_EXIT_INSTR_OFFSETS
	.align		4
        /*0024*/ 	.byte	0x04, 0x1c
        /*0026*/ 	.short	(.L_208 - .L_207)


	//   ....[0]....
.L_207:
        /*0028*/ 	.word	0x00000010


	//----- nvinfo : EIATTR_MAX_THREADS
	.align		4
.L_208:
        /*002c*/ 	.byte	0x04, 0x05
        /*002e*/ 	.short	(.L_210 - .L_209)
.L_209:
        /*0030*/ 	.word	0x00000100
        /*0034*/ 	.word	0x00000001
        /*0038*/ 	.word	0x00000001


	//----- nvinfo : EIATTR_CBANK_PARAM_SIZE
	.align		4
.L_210:
        /*003c*/ 	.byte	0x03, 0x19
        /*003e*/ 	.short	0x0418


	//----- nvinfo : EIATTR_PARAM_CBANK
	.align		4
        /*0040*/ 	.byte	0x04, 0x0a
        /*0042*/ 	.short	(.L_212 - .L_211)
	.align		4
.L_211:
        /*0044*/ 	.word	index@(.nv.constant0._ZN7cutlass13device_kernelIN5flash19enable_sm80_to_sm89INS1_16FlashAttnFwdSm80INS1_25CollectiveMainloopFwdSm80ILi8ELi1ELb1EN4cute5tupleIJNS5_1CILi128EEES8_S8_EEELi128ENS_10bfloat16_tEfNS_4arch4Sm80ELb1ELb0ELb0ELb1ELb0ELb0ELb1ELb0EEENS1_21CollectiveEpilogueFwdIS9_NS6_IJNS7_ILi1EEESF_SF_EEESA_SC_Li256ELb1ELb1ELb0ELb0EEENS1_19SingleTileSchedulerILb1ELb0ELb1ELi128EEEEEEEEEvNT_6ParamsE)
        /*0048*/ 	.short	0x0210
        /*004a*/ 	.short	0x0418


	//----- nvinfo : EIATTR_SW_WAR
	.align		4
.L_212:
        /*004c*/ 	.byte	0x04, 0x36
        /*004e*/ 	.short	(.L_214 - .L_213)
.L_213:
        /*0050*/ 	.word	0x00000008
.L_214:


//--------------------- .nv.info._ZN7cutlass13device_kernelIN5flash19enable_sm80_to_sm89INS1_16FlashAttnFwdSm80INS1_25CollectiveMainloopFwdSm80ILi8ELi1ELb1EN4cute5tupleIJNS5_1CILi128EEES8_S8_EEELi128ENS_10bfloat16_tEfNS_4arch4Sm80ELb1ELb0ELb0ELb1ELb0ELb1ELb1ELb0EEENS1_21CollectiveEpilogueFwdIS9_NS6_IJNS7_ILi1EEESF_SF_EEESA_SC_Li256ELb1ELb1ELb0ELb0EEENS1_19SingleTileSchedulerILb1ELb0ELb1ELi128EEEEEEEEEvNT_6ParamsE --------------------------
	.section	.nv.info._ZN7cutlass13device_kernelIN5flash19enable_sm80_to_sm89INS1_16FlashAttnFwdSm80INS1_25CollectiveMainloopFwdSm80ILi8ELi1ELb1EN4cute5tupleIJNS5_1CILi128EEES8_S8_EEELi128ENS_10bfloat16_tEfNS_4arch4Sm80ELb1ELb0ELb0ELb1ELb0ELb1ELb1ELb0EEENS1_21CollectiveEpilogueFwdIS9_NS6_IJNS7_ILi1EEESF_SF_EEESA_SC_Li256ELb1ELb1ELb0ELb0EEENS1_19SingleTileSchedulerILb1ELb0ELb1ELi128EEEEEEEEEvNT_6ParamsE,"",@"SHT_CUDA_INFO"
	.sectionflags	@""
	.align	4


	//----- nvinfo : EIATTR_CUDA_API_VERSION
	.align		4
        /*0000*/ 	.byte	0x04, 0x37
        /*0002*/ 	.short	(.L_216 - .L_215)
.L_215:
        /*0004*/ 	.word	0x00000082


	//----- nvinfo : EIATTR_KPARAM_INFO
	.align		4
.L_216:
        /*0008*/ 	.byte	0x04, 0x17
        /*000a*/ 	.short	(.L_218 - .L_217)
.L_217:
        /*000c*/ 	.word	0x00000000
        /*0010*/ 	.short	0x0000
        /*0012*/ 	.short	0x0000
        /*0014*/ 	.byte	0x00, 0xf0, 0x61, 0x10


	//----- nvinfo : EIATTR_SPARSE_MMA_MASK
	.align		4
.L_218:
        /*0018*/ 	.byte	0x03, 0x50
        /*001a*/ 	.short	0x0000


	//----- nvinfo : EIATTR_MAXREG_COUNT
	.align		4
        /*001c*/ 	.byte	0x03, 0x1b
        /*001e*/ 	.short	0x00ff


	//----- nvinfo : EIATTR_MERCURY_ISA_VERSION
	.align		4
        /*0020*/ 	.byte	0x03, 0x5f
        /*0022*/ 	.short	0x0101


	//----- nvinfo : EIATTR_EXIT_INSTR_OFFSETS
	.align		4
        /*0024*/ 	.byte	0x04, 0x1c
        /*0026*/ 	.short	(.L_220 - .L_219)


	//   ....[0]....
.L_219:
        /*0028*/ 	.word	0x00000010


	//----- nvinfo : EIATTR_MAX_THREADS
	.align		4
.L_220:
        /*002c*/ 	.byte	0x04, 0x05
        /*002e*/ 	.short	(.L_222 - .L_221)
.L_221:
        /*0030*/ 	.word	0x00000100
        /*0034*/ 	.word	0x00000001
        /*0038*/ 	.word	0x00000001


	//----- nvinfo : EIATTR_CBANK_PARAM_SIZE
	.align		4
.L_222:
        /*003c*/ 	.byte	0x03, 0x19
        /*003e*/ 	.short	0x0418


	//----- nvinfo : EIATTR_PARAM_CBANK
	.align		4
        /*0040*/ 	.byte	0x04, 0x0a
        /*0042*/ 	.short	(.L_224 - .L_223)
	.align		4
.L_223:
        /*0044*/ 	.word	index@(.nv.constant0._ZN7cutlass13device_kernelIN5flash19enable_sm80_to_sm89INS1_16FlashAttnFwdSm80INS1_25CollectiveMainloopFwdSm80ILi8ELi1ELb1EN4cute5tupleIJNS5_1CILi128EEES8_S8_EEELi128ENS_10bfloat16_tEfNS_4arch4Sm80ELb1ELb0ELb0ELb1ELb0ELb1ELb1ELb0EEENS1_21CollectiveEpilogueFwdIS9_NS6_IJNS7_ILi1EEESF_SF_EEESA_SC_Li256ELb1ELb1ELb0ELb0EEENS1_19SingleTileSchedulerILb1ELb0ELb1ELi128EEEEEEEEEvNT_6ParamsE)
        /*0048*/ 	.short	0x0210
        /*004a*/ 	.short	0x0418


	//----- nvinfo : EIATTR_SW_WAR
	.align		4
.L_224:
        /*004c*/ 	.byte	0x04, 0x36
        /*004e*/ 	.short	(.L_226 - .L_225)
.L_225:
        /*0050*/ 	.word	0x00000008
.L_226:


//--------------------- .nv.info._ZN7cutlass13device_kernelIN5flash19enable_sm80_to_sm89INS1_16FlashAttnFwdSm80INS1_25CollectiveMainloopFwdSm80ILi4ELi1ELb0EN4cute5tupleIJNS5_1CILi128EEENS7_ILi64EEES8_EEELi128ENS_10bfloat16_tEfNS_4arch4Sm80ELb0ELb0ELb0ELb0ELb0ELb0ELb1ELb0EEENS1_21CollectiveEpilogueFwdINS6_IJS8_S8_S9_EEENS6_IJNS7_ILi1EEESH_SH_EEESB_SD_Li128ELb0ELb1ELb0ELb0EEENS1_19SingleTileSchedulerILb0ELb0ELb1ELi128EEEEEEEEEvNT_6ParamsE --------------------------
	.section	.nv.info._ZN7cutlass13device_kernelIN5flash19enable_sm80_to_sm89INS1_16FlashAttnFwdSm80INS1_25CollectiveMainloopFwdSm80ILi4ELi1ELb0EN4cute5tupleIJNS5_1CILi128EEENS7_ILi64EEES8_EEELi128ENS_10bfloat16_tEfNS_4arch4Sm80ELb0ELb0ELb0ELb0ELb0ELb0ELb1ELb0EEENS1_21CollectiveEpilogueFwdINS6_IJS8_S8_S9_EEENS6_IJNS7_ILi1EEESH_SH_EEESB_SD_Li128ELb0ELb1ELb0ELb0EEENS1_19SingleTileSchedulerILb0ELb0ELb1ELi128EEEEEEEEEvNT_6ParamsE,"",@"SHT_CUDA_INFO"
	.sectionflags	@""
	.align	4


	//----- nvinfo : EIATTR_CUDA_API_VERSION
	.align		4
        /*0000*/ 	.byte	0x04, 0x37
        /*0002*/ 	.short	(.L_228 - .L_227)
.L_227:
        /*0004*/ 	.word	0x00000082


	//----- nvinfo : EIATTR_KPARAM_INFO
	.align		4
.L_228:
        /*0008*/ 	.byte	0x04, 0x17
        /*000a*/ 	.short	(.L_230 - .L_229)
.L_229:
        /*000c*/ 	.word	0x00000000
        /*0010*/ 	.short	0x0000
        /*0012*/ 	.short	0x0000
        /*0014*/ 	.byte	0x00, 0xf0, 0x61, 0x10


	//----- nvinfo : EIATTR_SPARSE_MMA_MASK
	.align		4
.L_230:
        /*0018*/ 	.byte	0x03, 0x50
        /*001a*/ 	.short	0x0000


	//----- nvinfo : EIATTR_MAXREG_COUNT
	.align		4
        /*001c*/ 	.byte	0x03, 0x1b
        /*001e*/ 	.short	0x00ff


	//----- nvinfo : EIATTR_MERCURY_ISA_VERSION
	.align		4
        /*0020*/ 	.byte	0x03, 0x5f
        /*0022*/ 	.short	0x0101


	//----- nvinfo : EIATTR_EXIT_INSTR_OFFSETS
	.align		4
        /*0024*/ 	.byte	0x04, 0x1c
        /*0026*/ 	.short	(.L_232 - .L_231)


	//   ....[0]....
.L_231:
        /*0028*/ 	.word	0x00000010


	//----- nvinfo : EIATTR_MAX_THREADS
	.align		4
.L_232:
        /*002c*/ 	.byte	0x04, 0x05
        /*002e*/ 	.short	(.L_234 - .L_233)
.L_233:
        /*0030*/ 	.word	0x00000080
        /*0034*/ 	.word	0x00000001
        /*0038*/ 	.word	0x00000001


	//----- nvinfo : EIATTR_CBANK_PARAM_SIZE
	.align		4
.L_234:
        /*003c*/ 	.byte	0x03, 0x19
        /*003e*/ 	.short	0x0418


	//----- nvinfo : EIATTR_PARAM_CBANK
	.align		4
        /*0040*/ 	.byte	0x04, 0x0a
        /*0042*/ 	.short	(.L_236 - .L_235)
	.align		4
.L_235:
        /*0044*/ 	.word	index@(.nv.constant0._ZN7cutlass13device_kernelIN5flash19enable_sm80_to_sm89INS1_16FlashAttnFwdSm80INS1_25CollectiveMainloopFwdSm80ILi4ELi1ELb0EN4cute5tupleIJNS5_1CILi128EEENS7_ILi64EEES8_EEELi128ENS_10bfloat16_tEfNS_4arch4Sm80ELb0ELb0ELb0ELb0ELb0ELb0ELb1ELb0EEENS1_21CollectiveEpilogueFwdINS6_IJS8_S8_S9_EEENS6_IJNS7_ILi1EEESH_SH_EEESB_SD_Li128ELb0ELb1ELb0ELb0EEENS1_19SingleTileSchedulerILb0ELb0ELb1ELi128EEEEEEEEEvNT_6ParamsE)
        /*0048*/ 	.short	0x0210
        /*004a*/ 	.short	0x0418


	//----- nvinfo : EIATTR_SW_WAR
	.align		4
.L_236:
        /*004c*/ 	.byte	0x04, 0x36
        /*004e*/ 	.short	(.L_238 - .L_237)
.L_237:
        /*0050*/ 	.word	0x00000008
.L_238:


//--------------------- .nv.info._ZN7cutlass13device_kernelIN5flash19enable_sm80_to_sm89INS1_16FlashAttnFwdSm80INS1_25CollectiveMainloopFwdSm80ILi4ELi1ELb0EN4cute5tupleIJNS5_1CILi128EEENS7_ILi64EEES8_EEELi128ENS_10bfloat16_tEfNS_4arch4Sm80ELb0ELb0ELb0ELb1ELb0ELb0ELb1ELb0EEENS1_21CollectiveEpilogueFwdINS6_IJS8_S8_S9_EEENS6_IJNS7_ILi1EEESH_SH_EEESB_SD_Li128ELb1ELb1ELb0ELb0EEENS1_19SingleTileSchedulerILb1ELb0ELb1ELi128EEEEEEEEEvNT_6ParamsE --------------------------
	.section	.nv.info._ZN7cutlass13device_kernelIN5flash19enable_sm80_to_sm89INS1_16FlashAttnFwdSm80INS1_25CollectiveMainloopFwdSm80ILi4ELi1ELb0EN4cute5tupleIJNS5_1CILi128EEENS7_ILi64EEES8_EEELi128ENS_10bfloat16_tEfNS_4arch4Sm80ELb0ELb0ELb0ELb1ELb0ELb0ELb1ELb0EEENS1_21CollectiveEpilogueFwdINS6_IJS8_S8_S9_EEENS6_IJNS7_ILi1EEESH_SH_EEESB_SD_Li128ELb1ELb1ELb0ELb0EEENS1_19SingleTileSchedulerILb1ELb0ELb1ELi128EEEEEEEEEvNT_6ParamsE,"",@"SHT_CUDA_INFO"
	.sectionflags	@""
	.align	4


	//----- nvinfo : EIATTR_CUDA_API_VERSION
	.align		4
        /*0000*/ 	.byte	0x04, 0x37
        /*0002*/ 	.short	(.L_240 - .L_239)
.L_239:
        /*0004*/ 	.word	0x00000082


	//----- nvinfo : EIATTR_KPARAM_INFO
	.align		4
.L_240:
        /*0008*/ 	.byte	0x04, 0x17
        /*000a*/ 	.short	(.L_242 - .L_241)
.L_241:
        /*000c*/ 	.word	0x00000000
        /*0010*/ 	.short	0x0000
        /*0012*/ 	.short	0x0000
        /*0014*/ 	.byte	0x00, 0xf0, 0x61, 0x10


	//----- nvinfo : EIATTR_SPARSE_MMA_MASK
	.align		4
.L_242:
        /*0018*/ 	.byte	0x03, 0x50
        /*001a*/ 	.short	0x0000


	//----- nvinfo : EIATTR_MAXREG_COUNT
	.align		4
        /*001c*/ 	.byte	0x03, 0x1b
        /*001e*/ 	.short	0x00ff


	//----- nvinfo : EIATTR_MERCURY_ISA_VERSION
	.align		4
        /*0020*/ 	.byte	0x03, 0x5f
        /*0022*/ 	.short	0x0101


	//----- nvinfo : EIATTR_EXIT_INSTR_OFFSETS
	.align		4
        /*0024*/ 	.byte	0x04, 0x1c
        /*0026*/ 	.short	(.L_244 - .L_243)


	//   ....[0]....
.L_243:
        /*0028*/ 	.word	0x00000010


	//----- nvinfo : EIATTR_MAX_THREADS
	.align		4
.L_244:
        /*002c*/ 	.byte	0x04, 0x05
        /*002e*/ 	.short	(.L_246 - .L_245)
.L_245:
        /*0030*/ 	.word	0x00000080
        /*0034*/ 	.word	0x00000001
        /*0038*/ 	.word	0x00000001


	//----- nvinfo : EIATTR_CBANK_PARAM_SIZE
	.align		4
.L_246:
        /*003c*/ 	.byte	0x03, 0x19
        /*003e*/ 	.short	0x0418


	//----- nvinfo : EIATTR_PARAM_CBANK
	.align		4
        /*0040*/ 	.byte	0x04, 0x0a
        /*0042*/ 	.short	(.L_248 - .L_247)
	.align		4
.L_247:
        /*0044*/ 	.word	index@(.nv.constant0._ZN7cutlass13device_kernelIN5flash19enable_sm80_to_sm89INS1_16FlashAttnFwdSm80INS1_25CollectiveMainloopFwdSm80ILi4ELi1ELb0EN4cute5tupleIJNS5_1CILi128EEENS7_ILi64EEES8_EEELi128ENS_10bfloat16_tEfNS_4arch4Sm80ELb0ELb0ELb0ELb1ELb0ELb0ELb1ELb0EEENS1_21CollectiveEpilogueFwdINS6_IJS8_S8_S9_EEENS6_IJNS7_ILi1EEESH_SH_EEESB_SD_Li128ELb1ELb1ELb0ELb0EEENS1_19SingleTileSchedulerILb1ELb0ELb1ELi128EEEEEEEEEvNT_6ParamsE)
        /*0048*/ 	.short	0x0210
        /*004a*/ 	.short	0x0418


	//----- nvinfo : EIATTR_SW_WAR
	.align		4
.L_248:
        /*004c*/ 	.byte	0x04, 0x36
        /*004e*/ 	.short	(.L_250 - .L_249)
.L_249:
        /*0050*/ 	.word	0x00000008
.L_250:


//--------------------- .nv.info._ZN7cutlass13device_kernelIN5flash19enable_sm80_to_sm89INS1_16FlashAttnFwdSm80INS1_25CollectiveMainloopFwdSm80ILi4ELi1ELb0EN4cute5tupleIJNS5_1CILi128EEENS7_ILi64EEES8_EEELi128ENS_10bfloat16_tEfNS_4arch4Sm80ELb0ELb0ELb0ELb1ELb0ELb1ELb1ELb0EEENS1_21CollectiveEpilogueFwdINS6_IJS8_S8_S9_EEENS6_IJNS7_ILi1EEESH_SH_EEESB_SD_Li128ELb1ELb1ELb0ELb0EEENS1_19SingleTileSchedulerILb1ELb0ELb1ELi128EEEEEEEEEvNT_6ParamsE --------------------------
	.section	.nv.info._ZN7cutlass13device_kernelIN5flash19enable_sm80_to_sm89INS1_16FlashAttnFwdSm80INS1_25CollectiveMainloopFwdSm80ILi4ELi1ELb0EN4cute5tupleIJNS5_1CILi128EEENS7_ILi64EEES8_EEELi128ENS_10bfloat16_tEfNS_4arch4Sm80ELb0ELb0ELb0ELb1ELb0ELb1ELb1ELb0EEENS1_21CollectiveEpilogueFwdINS6_IJS8_S8_S9_EEENS6_IJNS7_ILi1EEESH_SH_EEESB_SD_Li128ELb1ELb1ELb0ELb0EEENS1_19SingleTileSchedulerILb1ELb0ELb1ELi128EEEEEEEEEvNT_6ParamsE,"",@"SHT_CUDA_INFO"
	.sectionflags	@""
	.align	4


	//----- nvinfo : EIATTR_CUDA_API_VERSION
	.align		4
        /*0000*/ 	.byte	0x04, 0x37
        /*0002*/ 	.short	(.L_252 - .L_251)
.L_251:
        /*0004*/ 	.word	0x00000082


	//----- nvinfo : EIATTR_KPARAM_INFO
	.align		4
.L_252:
        /*0008*/ 	.byte	0x04, 0x17
        /*000a*/ 	.short	(.L_254 - .L_253)
.L_253:
        /*000c*/ 	.word	0x00000000
        /*0010*/ 	.short	0x0000
        /*0012*/ 	.short	0x0000
        /*0014*/ 	.byte	0x00, 0xf0, 0x61, 0x10


	//----- nvinfo : EIATTR_SPARSE_MMA_MASK
	.align		4
.L_254:
        /*0018*/ 	.byte	0x03, 0x50
        /*001a*/ 	.short	0x0000


	//----- nvinfo : EIATTR_MAXREG_COUNT
	.align		4
        /*001c*/ 	.byte	0x03, 0x1b
        /*001e*/ 	.short	0x00ff


	//----- nvinfo : EIATTR_MERCURY_ISA_VERSION
	.align		4
        /*0020*/ 	.byte	0x03, 0x5f
        /*0022*/ 	.short	0x0101


	//----- nvinfo : EIATTR_EXIT_INSTR_OFFSETS
	.align		4
        /*0024*/ 	.byte	0x04, 0x1c
        /*0026*/ 	.short	(.L_256 - .L_255)


	//   ....[0]....
.L_255:
        /*0028*/ 	.word	0x00000010


	//----- nvinfo : EIATTR_MAX_THREADS
	.align		4
.L_256:
        /*002c*/ 	.byte	0x04, 0x05
        /*002e*/ 	.short	(.L_258 - .L_257)
.L_257:
        /*0030*/ 	.word	0x00000080
        /*0034*/ 	.word	0x00000001
        /*0038*/ 	.word	0x00000001


	//----- nvinfo : EIATTR_CBANK_PARAM_SIZE
	.align		4
.L_258:
        /*003c*/ 	.byte	0x03, 0x19
        /*003e*/ 	.short	0x0418


	//----- nvinfo : EIATTR_PARAM_CBANK
	.align		4
        /*0040*/ 	.byte	0x04, 0x0a
        /*0042*/ 	.short	(.L_260 - .L_259)
	.align		4
.L_259:
        /*0044*/ 	.word	index@(.nv.constant0._ZN7cutlass13device_kernelIN5flash19enable_sm80_to_sm89INS1_16FlashAttnFwdSm80INS1_25CollectiveMainloopFwdSm80ILi4ELi1ELb0EN4cute5tupleIJNS5_1CILi128EEENS7_ILi64EEES8_EEELi128ENS_10bfloat16_tEfNS_4arch4Sm80ELb0ELb0ELb0ELb1ELb0ELb1ELb1ELb0EEENS1_21CollectiveEpilogueFwdINS6_IJS8_S8_S9_EEENS6_IJNS7_ILi1EEESH_SH_EEESB_SD_Li128ELb1ELb1ELb0ELb0EEENS1_19SingleTileSchedulerILb1ELb0ELb1ELi128EEEEEEEEEvNT_6ParamsE)
        /*0048*/ 	.short	0x0210
        /*004a*/ 	.short	0x0418


	//----- nvinfo : EIATTR_SW_WAR
	.align		4
.L_260:
        /*004c*/ 	.byte	0x04, 0x36
        /*004e*/ 	.short	(.L_262 - .L_261)
.L_261:
        /*0050*/ 	.word	0x00000008
.L_262:


//--------------------- .nv.info._ZN7cutlass13device_kernelIN5flash19enable_sm80_to_sm89INS1_16FlashAttnFwdSm80INS1_25CollectiveMainloopFwdSm80ILi4ELi1ELb0EN4cute5tupleIJNS5_1CILi128EEENS7_ILi48EEES8_EEELi128ENS_10bfloat16_tEfNS_4arch4Sm80ELb0ELb1ELb0ELb0ELb0ELb0ELb1ELb0EEENS1_21CollectiveEpilogueFwdINS6_IJS8_S8_S9_EEENS6_IJNS7_ILi1EEESH_SH_EEESB_SD_Li128ELb0ELb1ELb0ELb0EEENS1_19SingleTileSchedulerILb0ELb0ELb1ELi128EEEEEEEEEvNT_6ParamsE --------------------------
	.section	.nv.info._ZN7cutlass13device_kernelIN5flash19enable_sm80_to_sm89INS1_16FlashAttnFwdSm80INS1_25CollectiveMainloopFwdSm80ILi4ELi1ELb0EN4cute5tupleIJNS5_1CILi128EEENS7_ILi48EEES8_EEELi128ENS_10bfloat16_tEfNS_4arch4Sm80ELb0ELb1ELb0ELb0ELb0ELb0ELb1ELb0EEENS1_21CollectiveEpilogueFwdINS6_IJS8_S8_S9_EEENS6_IJNS7_ILi1EEESH_SH_EEESB_SD_Li128ELb0ELb1ELb0ELb0EEENS1_19SingleTileSchedulerILb0ELb0ELb1ELi128EEEEEEEEEvNT_6ParamsE,"",@"SHT_CUDA_INFO"
	.sectionflags	@""
	.align	4


	//----- nvinfo : EIATTR_CUDA_API_VERSION
	.align		4
        /*0000*/ 	.byte	0x04, 0x37
        /*0002*/ 	.short	(.L_264 - .L_263)
.L_263:
        /*0004*/ 	.word	0x00000082


	//----- nvinfo : EIATTR_KPARAM_INFO
	.align		4
.L_264:
        /*0008*/ 	.byte	0x04, 0x17
        /*000a*/ 	.short	(.L_266 - .L_265)
.L_265:
        /*000c*/ 	.word	0x00000000
        /*0010*/ 	.short	0x0000
        /*0012*/ 	.short	0x0000
        /*0014*/ 	.byte	0x00, 0xf0, 0x61, 0x10


	//----- nvinfo : EIATTR_SPARSE_MMA_MASK
	.align		4
.L_266:
        /*0018*/ 	.byte	0x03, 0x50
        /*001a*/ 	.short	0x0000


	//----- nvinfo : EIATTR_MAXREG_COUNT
	.align		4
        /*001c*/ 	.byte	0x03, 0x1b
        /*001e*/ 	.short	0x00ff


	//----- nvinfo : EIATTR_MERCURY_ISA_VERSION
	.align		4
        /*0020*/ 	.byte	0x03, 0x5f
        /*0022*/ 	.short	0x0101


	//----- nvinfo : EIATTR_EXIT_INSTR_OFFSETS
	.align		4
        /*0024*/ 	.byte	0x04, 0x1c
        /*0026*/ 	.short	(.L_268 - .L_267)


	//   ....[0]....
.L_267:
        /*0028*/ 	.word	0x00000010


	//----- nvinfo : EIATTR_MAX_THREADS
	.align		4
.L_268:
        /*002c*/ 	.byte	0x04, 0x05
        /*002e*/ 	.short	(.L_270 - .L_269)
.L_269:
        /*0030*/ 	.word	0x00000080
        /*0034*/ 	.word	0x00000001
        /*0038*/ 	.word	0x00000001


	//----- nvinfo : EIATTR_CBANK_PARAM_SIZE
	.align		4
.L_270:
        /*003c*/ 	.byte	0x03, 0x19
        /*003e*/ 	.short	0x0418


	//----- nvinfo : EIATTR_PARAM_CBANK
	.align		4
        /*0040*/ 	.byte	0x04, 0x0a
        /*0042*/ 	.short	(.L_272 - .L_271)
	.align		4
.L_271:
        /*0044*/ 	.word	index@(.nv.constant0._ZN7cutlass13device_kernelIN5flash19enable_sm80_to_sm89INS1_16FlashAttnFwdSm80INS1_25CollectiveMainloopFwdSm80ILi4ELi1ELb0EN4cute5tupleIJNS5_1CILi128EEENS7_ILi48EEES8_EEELi128ENS_10bfloat16_tEfNS_4arch4Sm80ELb0ELb1ELb0ELb0ELb0ELb0ELb1ELb0EEENS1_21CollectiveEpilogueFwdINS6_IJS8_S8_S9_EEENS6_IJNS7_ILi1EEESH_SH_EEESB_SD_Li128ELb0ELb1ELb0ELb0EEENS1_19SingleTileSchedulerILb0ELb0ELb1ELi128EEEEEEEEEvNT_6ParamsE)
        /*0048*/ 	.short	0x0210
        /*004a*/ 	.short	0x0418


	//----- nvinfo : EIATTR_SW_WAR
	.align		4
.L_272:
        /*004c*/ 	.byte	0x04, 0x36
        /*004e*/ 	.short	(.L_274 - .L_273)
.L_273:
        /*0050*/ 	.word	0x00000008
.L_274:


//--------------------- .nv.info._ZN7cutlass13device_kernelIN5flash19enable_sm80_to_sm89INS1_16FlashAttnFwdSm80INS1_25CollectiveMainloopFwdSm80ILi4ELi1ELb0EN4cute5tupleIJNS5_1CILi128EEENS7_ILi48EEES8_EEELi128ENS_10bfloat16_tEfNS_4arch4Sm80ELb0ELb1ELb0ELb1ELb0ELb0ELb1ELb0EEENS1_21CollectiveEpilogueFwdINS6_IJS8_S8_S9_EEENS6_IJNS7_ILi1EEESH_SH_EEESB_SD_Li128ELb1ELb1ELb0ELb0EEENS1_19SingleTileSchedulerILb1ELb0ELb1ELi128EEEEEEEEEvNT_6ParamsE --------------------------
	.section	.nv.info._ZN7cutlass13device_kernelIN5flash19enable_sm80_to_sm89INS1_16FlashAttnFwdSm80INS1_25CollectiveMainloopFwdSm80ILi4ELi1ELb0EN4cute5tupleIJNS5_1CILi128EEENS7_ILi48EEES8_EEELi128ENS_10bfloat16_tEfNS_4arch4Sm80ELb0ELb1ELb0ELb1ELb0ELb0ELb1ELb0EEENS1_21CollectiveEpilogueFwdINS6_IJS8_S8_S9_EEENS6_IJNS7_ILi1EEESH_SH_EEESB_SD_Li128ELb1ELb1ELb0ELb0EEENS1_19SingleTileSchedulerILb1ELb0ELb1ELi128EEEEEEEEEvNT_6ParamsE,"",@"SHT_CUDA_INFO"
	.sectionflags	@""
	.align	4


	//----- nvinfo : EIATTR_CUDA_API_VERSION
	.align		4
        /*0000*/ 	.byte	0x04, 0x37
        /*0002*/ 	.short	(.L_276 - .L_275)
.L_275:
        /*0004*/ 	.word	0x00000082


	//----- nvinfo : EIATTR_KPARAM_INFO
	.align		4
.L_276:
        /*0008*/ 	.byte	0x04, 0x17
        /*000a*/ 	.short	(.L_278 - .L_277)
.L_277:
        /*000c*/ 	.word	0x00000000
        /*0010*/ 	.short	0x0000
        /*0012*/ 	.short	0x0000
        /*0014*/ 	.byte	0x00, 0xf0, 0x61, 0x10


	//----- nvinfo : EIATTR_SPARSE_MMA_MASK
	.align		4
.L_278:
        /*0018*/ 	.byte	0x03, 0x50
        /*001a*/ 	.short	0x0000


	//----- nvinfo : EIATTR_MAXREG_COUNT
	.align		4
        /*001c*/ 	.byte	0x03, 0x1b
        /*001e*/ 	.short	0x00ff


	//----- nvinfo : EIATTR_MERCURY_ISA_VERSION
	.align		4
        /*0020*/ 	.byte	0x03, 0x5f
        /*0022*/ 	.short	0x0101


	//----- nvinfo : EIATTR_EXIT_INSTR_OFFSETS
	.align		4
        /*0024*/ 	.byte	0x04, 0x1c
        /*0026*/ 	.short	(.L_280 - .L_279)


	//   ....[0]....
.L_279:
        /*0028*/ 	.word	0x00000010


	//----- nvinfo : EIATTR_MAX_THREADS
	.align		4
.L_280:
        /*002c*/ 	.byte	0x04, 0x05
        /*002e*/ 	.short	(.L_282 - .L_281)
.L_281:
        /*0030*/ 	.word	0x00000080
        /*0034*/ 	.word	0x00000001
        /*0038*/ 	.word	0x00000001


	//----- nvinfo : EIATTR_CBANK_PARAM_SIZE
	.align		4
.L_282:
        /*003c*/ 	.byte	0x03, 0x19
        /*003e*/ 	.short	0x0418


	//----- nvinfo : EIATTR_PARAM_CBANK
	.align		4
        /*0040*/ 	.byte	0x04, 0x0a
        /*0042*/ 	.short	(.L_284 - .L_283)
	.align		4
.L_283:
        /*0044*/ 	.word	index@(.nv.constant0._ZN7cutlass13device_kernelIN5flash19enable_sm80_to_sm89INS1_16FlashAttnFwdSm80INS1_25CollectiveMainloopFwdSm80ILi4ELi1ELb0EN4cute5tupleIJNS5_1CILi128EEENS7_ILi48EEES8_EEELi128ENS_10bfloat16_tEfNS_4arch4Sm80ELb0ELb1ELb0ELb1ELb0ELb0ELb1ELb0EEENS1_21CollectiveEpilogueFwdINS6_IJS8_S8_S9_EEENS6_IJNS7_ILi1EEESH_SH_EEESB_SD_Li128ELb1ELb1ELb0ELb0EEENS1_19SingleTileSchedulerILb1ELb0ELb1ELi128EEEEEEEEEvNT_6ParamsE)
        /*0048*/ 	.short	0x0210
        /*004a*/ 	.short	0x0418


	//----- nvinfo : EIATTR_SW_WAR
	.align		4
.L_284:
        /*004c*/ 	.byte	0x04, 0x36
        /*004e*/ 	.short	(.L_286 - .L_285)
.L_285:
        /*0050*/ 	.word	0x00000008
.L_286:


//--------------------- .nv.info._ZN7cutlass13device_kernelIN5flash19enable_sm80_to_sm89INS1_16FlashAttnFwdSm80INS1_25CollectiveMainloopFwdSm80ILi4ELi1ELb0EN4cute5tupleIJNS5_1CILi128EEENS7_ILi48EEES8_EEELi128ENS_10bfloat16_tEfNS_4arch4Sm80ELb0ELb1ELb0ELb1ELb0ELb1ELb1ELb0EEENS1_21CollectiveEpilogueFwdINS6_IJS8_S8_S9_EEENS6_IJNS7_ILi1EEESH_SH_EEESB_SD_Li128ELb1ELb1ELb0ELb0EEENS1_19SingleTileSchedulerILb1ELb0ELb1ELi128EEEEEEEEEvNT_6ParamsE --------------------------
	.section	.nv.info._ZN7cutlass13device_kernelIN5flash19enable_sm80_to_sm89INS1_16FlashAttnFwdSm80INS1_25CollectiveMainloopFwdSm80ILi4ELi1ELb0EN4cute5tupleIJNS5_1CILi128EEENS7_ILi48EEES8_EEELi128ENS_10bfloat16_tEfNS_4arch4Sm80ELb0ELb1ELb0ELb1ELb0ELb1ELb1ELb0EEENS1_21CollectiveEpilogueFwdINS6_IJS8_S8_S9_EEENS6_IJNS7_ILi1EEESH_SH_EEESB_SD_Li128ELb1ELb1ELb0ELb0EEENS1_19SingleTileSchedulerILb1ELb0ELb1ELi128EEEEEEEEEvNT_6ParamsE,"",@"SHT_CUDA_INFO"
	.sectionflags	@""
	.align	4


	//----- nvinfo : EIATTR_CUDA_API_VERSION
	.align		4
        /*0000*/ 	.byte	0x04, 0x37
        /*0002*/ 	.short	(.L_288 - .L_287)
.L_287:
        /*0004*/ 	.word	0x00000082


	//----- nvinfo : EIATTR_KPARAM_INFO
	.align		4
.L_288:
        /*0008*/ 	.byte	0x04, 0x17
        /*000a*/ 	.short	(.L_290 - .L_289)
.L_289:
        /*000c*/ 	.word	0x00000000
        /*0010*/ 	.short	0x0000
        /*0012*/ 	.short	0x0000
        /*0014*/ 	.byte	0x00, 0xf0, 0x61, 0x10


	//----- nvinfo : EIATTR_SPARSE_MMA_MASK
	.align		4
.L_290:
        /*0018*/ 	.byte	0x03, 0x50
        /*001a*/ 	.short	0x0000


	//----- nvinfo : EIATTR_MAXREG_COUNT
	.align		4
        /*001c*/ 	.byte	0x03, 0x1b
        /*001e*/ 	.short	0x00ff


	//----- nvinfo : EIATTR_MERCURY_ISA_VERSION
	.align		4
        /*0020*/ 	.byte	0x03, 0x5f
        /*0022*/ 	.short	0x0101


	//----- nvinfo : EIATTR_EXIT_INSTR_OFFSETS
	.align		4
        /*0024*/ 	.byte	0x04, 0x1c
        /*0026*/ 	.short	(.L_292 - .L_291)


	//   ....[0]....
.L_291:
        /*0028*/ 	.word	0x00000010


	//----- nvinfo : EIATTR_MAX_THREADS
	.align		4
.L_292:
        /*002c*/ 	.byte	0x04, 0x05
        /*002e*/ 	.short	(.L_294 - .L_293)
.L_293:
        /*0030*/ 	.word	0x00000080
        /*0034*/ 	.word	0x00000001
        /*0038*/ 	.word	0x00000001


	//----- nvinfo : EIATTR_CBANK_PARAM_SIZE
	.align		4
.L_294:
        /*003c*/ 	.byte	0x03, 0x19
        /*003e*/ 	.short	0x0418


	//----- nvinfo : EIATTR_PARAM_CBANK
	.align		4
        /*0040*/ 	.byte	0x04, 0x0a
        /*0042*/ 	.short	(.L_296 - .L_295)
	.align		4
.L_295:
        /*0044*/ 	.word	index@(.nv.constant0._ZN7cutlass13device_kernelIN5flash19enable_sm80_to_sm89INS1_16FlashAttnFwdSm80INS1_25CollectiveMainloopFwdSm80ILi4ELi1ELb0EN4cute5tupleIJNS5_1CILi128EEENS7_ILi48EEES8_EEELi128ENS_10bfloat16_tEfNS_4arch4Sm80ELb0ELb1ELb0ELb1ELb0ELb1ELb1ELb0EEENS1_21CollectiveEpilogueFwdINS6_IJS8_S8_S9_EEENS6_IJNS7_ILi1EEESH_SH_EEESB_SD_Li128ELb1ELb1ELb0ELb0EEENS1_19SingleTileSchedulerILb1ELb0ELb1ELi128EEEEEEEEEvNT_6ParamsE)
        /*0048*/ 	.short	0x0210
        /*004a*/ 	.short	0x0418


	//----- nvinfo : EIATTR_SW_WAR
	.align		4
.L_296:
        /*004c*/ 	.byte	0x04, 0x36
        /*004e*/ 	.short	(.L_298 - .L_297)
.L_297:
        /*0050*/ 	.word	0x00000008
.L_298:


//--------------------- .nv.info._ZN7cutlass13device_kernelIN5flash19enable_sm80_to_sm89INS1_16FlashAttnFwdSm80INS1_25CollectiveMainloopFwdSm80ILi4ELi1ELb0EN4cute5tupleIJNS5_1CILi128EEENS7_ILi64EEES8_EEELi128ENS_10bfloat16_tEfNS_4arch4Sm80ELb1ELb0ELb0ELb0ELb0ELb0ELb1ELb0EEENS1_21CollectiveEpilogueFwdINS6_IJS8_S8_S9_EEENS6_IJNS7_ILi1EEESH_SH_EEESB_SD_Li128ELb0ELb1ELb0ELb0EEENS1_30DynamicPersistentTileSchedulerILi128ELi128ELb0ELb1ELb0EEEEEEEEEvNT_6ParamsE --------------------------
	.section	.nv.info._ZN7cutlass13device_kernelIN5flash19enable_sm80_to_sm89INS1_16FlashAttnFwdSm80INS1_25CollectiveMainloopFwdSm80ILi4ELi1ELb0EN4cute5tupleIJNS5_1CILi128EEENS7_ILi64EEES8_EEELi128ENS_10bfloat16_tEfNS_4arch4Sm80ELb1ELb0ELb0ELb0ELb0ELb0ELb1ELb0EEENS1_21CollectiveEpilogueFwdINS6_IJS8_S8_S9_EEENS6_IJNS7_ILi1EEESH_SH_EEESB_SD_Li128ELb0ELb1ELb0ELb0EEENS1_30DynamicPersistentTileSchedulerILi128ELi128ELb0ELb1ELb0EEEEEEEEEvNT_6ParamsE,"",@"SHT_CUDA_INFO"
	.sectionflags	@""
	.align	4


	//----- nvinfo : EIATTR_CUDA_API_VERSION
	.align		4
        /*0000*/ 	.byte	0x04, 0x37
        /*0002*/ 	.short	(.L_300 - .L_299)
.L_299:
        /*0004*/ 	.word	0x00000082


	//----- nvinfo : EIATTR_KPARAM_INFO
	.align		4
.L_300:
        /*0008*/ 	.byte	0x04, 0x17
        /*000a*/ 	.short	(.L_302 - .L_301)
.L_301:
        /*000c*/ 	.word	0x00000000
        /*0010*/ 	.short	0x0000
        /*0012*/ 	.short	0x0000
        /*0014*/ 	.byte	0x00, 0xf0, 0xa1, 0x10


	//----- nvinfo : EIATTR_SPARSE_MMA_MASK
	.align		4
.L_302:
        /*0018*/ 	.byte	0x03, 0x50
        /*001a*/ 	.short	0x0000


	//----- nvinfo : EIATTR_MAXREG_COUNT
	.align		4
        /*001c*/ 	.byte	0x03, 0x1b
        /*001e*/ 	.short	0x00ff


	//----- nvinfo : EIATTR_MERCURY_ISA_VERSION
	.align		4
        /*0020*/ 	.byte	0x03, 0x5f
        /*0022*/ 	.short	0x0101


	//----- nvinfo : EIATTR_EXIT_INSTR_OFFSETS
	.align		4
        /*0024*/ 	.byte	0x04, 0x1c
        /*0026*/ 	.short	(.L_304 - .L_303)


	//   ....[0]....
.L_303:
        /*0028*/ 	.word	0x00000010


	//----- nvinfo : EIATTR_MAX_THREADS
	.align		4
.L_304:
        /*002c*/ 	.byte	0x04, 0x05
        /*002e*/ 	.short	(.L_306 - .L_305)
.L_305:
        /*0030*/ 	.word	0x00000080
        /*0034*/ 	.word	0x00000001
        /*0038*/ 	.word	0x00000001


	//----- nvinfo : EIATTR_CBANK_PARAM_SIZE
	.align		4
.L_306:
        /*003c*/ 	.byte	0x03, 0x19
        /*003e*/ 	.short	0x0428


	//----- nvinfo : EIATTR_PARAM_CBANK
	.align		4
        /*0040*/ 	.byte	0x04, 0x0a
        /*0042*/ 	.short	(.L_308 - .L_307)
	.align		4
.L_307:
        /*0044*/ 	.word	index@(.nv.constant0._ZN7cutlass13device_kernelIN5flash19enable_sm80_to_sm89INS1_16FlashAttnFwdSm80INS1_25CollectiveMainloopFwdSm80ILi4ELi1ELb0EN4cute5tupleIJNS5_1CILi128EEENS7_ILi64EEES8_EEELi128ENS_10bfloat16_tEfNS_4arch4Sm80ELb1ELb0ELb0ELb0ELb0ELb0ELb1ELb0EEENS1_21CollectiveEpilogueFwdINS6_IJS8_S8_S9_EEENS6_IJNS7_ILi1EEESH_SH_EEESB_SD_Li128ELb0ELb1ELb0ELb0EEENS1_30DynamicPersistentTileSchedulerILi128ELi128ELb0ELb1ELb0EEEEEEEEEvNT_6ParamsE)
        /*0048*/ 	.short	0x0210
        /*004a*/ 	.short	0x0428


	//----- nvinfo : EIATTR_SW_WAR
	.align		4
.L_308:
        /*004c*/ 	.byte	0x04, 0x36
        /*004e*/ 	.short	(.L_310 - .L_309)
.L_309:
        /*0050*/ 	.word	0x00000008
.L_310:


//--------------------- .nv.info._ZN7cutlass13device_kernelIN5flash19enable_sm80_to_sm89INS1_16FlashAttnFwdSm80INS1_25CollectiveMainloopFwdSm80ILi4ELi1ELb0EN4cute5tupleIJNS5_1CILi128EEENS7_ILi64EEES8_EEELi128ENS_10bfloat16_tEfNS_4arch4Sm80ELb1ELb0ELb0ELb1ELb0ELb0ELb1ELb0EEENS1_21CollectiveEpilogueFwdINS6_IJS8_S8_S9_EEENS6_IJNS7_ILi1EEESH_SH_EEESB_SD_Li128ELb1ELb1ELb0ELb0EEENS1_19SingleTileSchedulerILb1ELb0ELb1ELi128EEEEEEEEEvNT_6ParamsE --------------------------
	.section	.nv.info._ZN7cutlass13device_kernelIN5flash19enable_sm80_to_sm89INS1_16FlashAttnFwdSm80INS1_25CollectiveMainloopFwdSm80ILi4ELi1ELb0EN4cute5tupleIJNS5_1CILi128EEENS7_ILi64EEES8_EEELi128ENS_10bfloat16_tEfNS_4arch4Sm80ELb1ELb0ELb0ELb1ELb0ELb0ELb1ELb0EEENS1_21CollectiveEpilogueFwdINS6_IJS8_S8_S9_EEENS6_IJNS7_ILi1EEESH_SH_EEESB_SD_Li128ELb1ELb1ELb0ELb0EEENS1_19SingleTileSchedulerILb1ELb0ELb1ELi128EEEEEEEEEvNT_6ParamsE,"",@"SHT_CUDA_INFO"
	.sectionflags	@""
	.align	4


	//----- nvinfo : EIATTR_CUDA_API_VERSION
	.align		4
        /*0000*/ 	.byte	0x04, 0x37
        /*0002*/ 	.short	(.L_312 - .L_311)
.L_311:
        /*0004*/ 	.word	0x00000082


	//----- nvinfo : EIATTR_KPARAM_INFO
	.align		4
.L_312:
        /*0008*/ 	.byte	0x04, 0x17
        /*000a*/ 	.short	(.L_314 - .L_313)
.L_313:
        /*000c*/ 	.word	0x00000000
        /*0010*/ 	.short	0x0000
        /*0012*/ 	.short	0x0000
        /*0014*/ 	.byte	0x00, 0xf0, 0x61, 0x10


	//----- nvinfo : EIATTR_SPARSE_MMA_MASK
	.align		4
.L_314:
        /*0018*/ 	.byte	0x03, 0x50
        /*001a*/ 	.short	0x0000


	//----- nvinfo : EIATTR_MAXREG_COUNT
	.align		4
        /*001c*/ 	.byte	0x03, 0x1b
        /*001e*/ 	.short	0x00ff


	//----- nvinfo : EIATTR_MERCURY_ISA_VERSION
	.align		4
        /*0020*/ 	.byte	0x03, 0x5f
        /*0022*/ 	.short	0x0101


	//----- nvinfo : EIATTR_EXIT_INSTR_OFFSETS
	.align		4
        /*0024*/ 	.byte	0x04, 0x1c
        /*0026*/ 	.short	(.L_316 - .L_315)


	//   ....[0]....
.L_315:
        /*0028*/ 	.word	0x00000010


	//----- nvinfo : EIATTR_MAX_THREADS
	.align		4
.L_316:
        /*002c*/ 	.byte	0x04, 0x05
        /*002e*/ 	.short	(.L_318 - .L_317)
.L_317:
        /*0030*/ 	.word	0x00000080
        /*0034*/ 	.word	0x00000001
        /*0038*/ 	.word	0x00000001


	//----- nvinfo : EIATTR_CBANK_PARAM_SIZE
	.align		4
.L_318:
        /*003c*/ 	.byte	0x03, 0x19
        /*003e*/ 	.short	0x0418


	//----- nvinfo : EIATTR_PARAM_CBANK
	.align		4
        /*0040*/ 	.byte	0x04, 0x0a
        /*0042*/ 	.short	(.L_320 - .L_319)
	.align		4
.L_319:
        /*0044*/ 	.word	index@(.nv.constant0._ZN7cutlass13device_kernelIN5flash19enable_sm80_to_sm89INS1_16FlashAttnFwdSm80INS1_25CollectiveMainloopFwdSm80ILi4ELi1ELb0EN4cute5tupleIJNS5_1CILi128EEENS7_ILi64EEES8_EEELi128ENS_10bfloat16_tEfNS_4arch4Sm80ELb1ELb0ELb0ELb1ELb0ELb0ELb1ELb0EEENS1_21CollectiveEpilogueFwdINS6_IJS8_S8_S9_EEENS6_IJNS7_ILi1EEESH_SH_EEESB_SD_Li128ELb1ELb1ELb0ELb0EEENS1_19SingleTileSchedulerILb1ELb0ELb1ELi128EEEEEEEEEvNT_6ParamsE)
        /*0048*/ 	.short	0x0210
        /*004a*/ 	.short	0x0418


	//----- nvinfo : EIATTR_SW_WAR
	.align		4
.L_320:
        /*004c*/ 	.byte	0x04, 0x36
        /*004e*/ 	.short	(.L_322 - .L_321)
.L_321:
        /*0050*/ 	.word	0x00000008
.L_322:


//--------------------- .nv.info._ZN7cutlass13device_kernelIN5flash19enable_sm80_to_sm89INS1_16FlashAttnFwdSm80INS1_25CollectiveMainloopFwdSm80ILi4ELi1ELb0EN4cute5tupleIJNS5_1CILi128EEENS7_ILi64EEES8_EEELi128ENS_10bfloat16_tEfNS_4arch4Sm80ELb1ELb0ELb0ELb1ELb0ELb1ELb1ELb0EEENS1_21CollectiveEpilogueFwdINS6_IJS8_S8_S9_EEENS6_IJNS7_ILi1EEESH_SH_EEESB_SD_Li128ELb1ELb1ELb0ELb0EEENS1_19SingleTileSchedulerILb1ELb0ELb1ELi128EEEEEEEEEvNT_6ParamsE --------------------------
	.section	.nv.info._ZN7cutlass13device_kernelIN5flash19enable_sm80_to_sm89INS1_16FlashAttnFwdSm80INS1_25CollectiveMainloopFwdSm80ILi4ELi1ELb0EN4cute5tupleIJNS5_1CILi128EEENS7_ILi64EEES8_EEELi128ENS_10bfloat16_tEfNS_4arch4Sm80ELb1ELb0ELb0ELb1ELb0ELb1ELb1ELb0EEENS1_21CollectiveEpilogueFwdINS6_IJS8_S8_S9_EEENS6_IJNS7_ILi1EEESH_SH_EEESB_SD_Li128ELb1ELb1ELb0ELb0EEENS1_19SingleTileSchedulerILb1ELb0ELb1ELi128EEEEEEEEEvNT_6ParamsE,"",@"SHT_CUDA_INFO"
	.sectionflags	@""
	.align	4


	//----- nvinfo : EIATTR_CUDA_API_VERSION
	.align		4
        /*0000*/ 	.byte	0x04, 0x37
        /*0002*/ 	.short	(.L_324 - .L_323)
.L_323:
        /*0004*/ 	.word	0x00000082


	//----- nvinfo : EIATTR_KPARAM_INFO
	.align		4
.L_324:
        /*0008*/ 	.byte	0x04, 0x17
        /*000a*/ 	.short	(.L_326 - .L_325)
.L_325:
        /*000c*/ 	.word	0x00000000
        /*0010*/ 	.short	0x0000
        /*0012*/ 	.short	0x0000
        /*0014*/ 	.byte	0x00, 0xf0, 0x61, 0x10


	//----- nvinfo : EIATTR_SPARSE_MMA_MASK
	.align		4
.L_326:
        /*0018*/ 	.byte	0x03, 0x50
        /*001a*/ 	.short	0x0000


	//----- nvinfo : EIATTR_MAXREG_COUNT
	.align		4
        /*001c*/ 	.byte	0x03, 0x1b
        /*001e*/ 	.short	0x00ff


	//----- nvinfo : EIATTR_MERCURY_ISA_VERSION
	.align		4
        /*0020*/ 	.byte	0x03, 0x5f
        /*0022*/ 	.short	0x0101


	//----- nvinfo : EIATTR_EXIT_INSTR_OFFSETS
	.align		4
        /*0024*/ 	.byte	0x04, 0x1c
        /*0026*/ 	.short	(.L_328 - .L_327)


	//   ....[0]....
.L_327:
        /*0028*/ 	.word	0x00000010


	//----- nvinfo : EIATTR_MAX_THREADS
	.align		4
.L_328:
        /*002c*/ 	.byte	0x04, 0x05
        /*002e*/ 	.short	(.L_330 - .L_329)
.L_329:
        /*0030*/ 	.word	0x00000080
        /*0034*/ 	.word	0x00000001
        /*0038*/ 	.word	0x00000001


	//----- nvinfo : EIATTR_CBANK_PARAM_SIZE
	.align		4
.L_330:
        /*003c*/ 	.byte	0x03, 0x19
        /*003e*/ 	.short	0x0418


	//----- nvinfo : EIATTR_PARAM_CBANK
	.align		4
        /*0040*/ 	.byte	0x04, 0x0a
        /*0042*/ 	.short	(.L_332 - .L_331)
	.align		4
.L_331:
        /*0044*/ 	.word	index@(.nv.constant0._ZN7cutlass13device_kernelIN5flash19enable_sm80_to_sm89INS1_16FlashAttnFwdSm80INS1_25CollectiveMainloopFwdSm80ILi4ELi1ELb0EN4cute5tupleIJNS5_1CILi128EEENS7_ILi64EEES8_EEELi128ENS_10bfloat16_tEfNS_4arch4Sm80ELb1ELb0ELb0ELb1ELb0ELb1ELb1ELb0EEENS1_21CollectiveEpilogueFwdINS6_IJS8_S8_S9_EEENS6_IJNS7_ILi1EEESH_SH_EEESB_SD_Li128ELb1ELb1ELb0ELb0EEENS1_19SingleTileSchedulerILb1ELb0ELb1ELi128EEEEEEEEEvNT_6ParamsE)
        /*0048*/ 	.short	0x0210
        /*004a*/ 	.short	0x0418


	//----- nvinfo : EIATTR_SW_WAR
	.align		4
.L_332:
        /*004c*/ 	.byte	0x04, 0x36
        /*004e*/ 	.short	(.L_334 - .L_333)
.L_333:
        /*0050*/ 	.word	0x00000008
.L_334:


//--------------------- .nv.callgraph             --------------------------
	.section	.nv.callgraph,"",@"SHT_CUDA_CALLGRAPH"
	.align	4
	.sectionentsize	8
	.align		4
        /*0000*/ 	.word	0x00000000
	.align		4
        /*0004*/ 	.word	0xffffffff
	.align		4
        /*0008*/ 	.word	0x00000000
	.align		4
        /*000c*/ 	.word	0xfffffffe
	.align		4
        /*0010*/ 	.word	0x00000000
	.align		4
        /*0014*/ 	.word	0xfffffffd
	.align		4
        /*0018*/ 	.word	0x00000000
	.align		4
        /*001c*/ 	.word	0xfffffffc


//--------------------- .nv.constant4             --------------------------
	.section	.nv.constant4,"a",@progbits
	.align	8
	.align		8
.nv.constant4:
        /*0000*/ 	.dword	_ZN66_INTERNAL_43f44d2a_30_flash_fwd_hdim128_bf16_sm80_cu_3fbc093a_28134cuda3std3__45__cpo5beginE
	.align		8
        /*0008*/ 	.dword	_ZN66_INTERNAL_43f44d2a_30_flash_fwd_hdim128_bf16_sm80_cu_3fbc093a_28134cuda3std3__45__cpo3endE
	.align		8
        /*0010*/ 	.dword	_ZN66_INTERNAL_43f44d2a_30_flash_fwd_hdim128_bf16_sm80_cu_3fbc093a_28134cuda3std3__45__cpo6cbeginE
	.align		8
        /*0018*/ 	.dword	_ZN66_INTERNAL_43f44d2a_30_flash_fwd_hdim128_bf16_sm80_cu_3fbc093a_28134cuda3std3__45__cpo4cendE
	.align		8
        /*0020*/ 	.dword	_ZN66_INTERNAL_43f44d2a_30_flash_fwd_hdim128_bf16_sm80_cu_3fbc093a_28134cuda3std3__468_GLOBAL__N__43f44d2a_30_flash_fwd_hdim128_bf16_sm80_cu_3fbc093a_28136ignoreE
	.align		8
        /*0028*/ 	.dword	_ZN66_INTERNAL_43f44d2a_30_flash_fwd_hdim128_bf16_sm80_cu_3fbc093a_28134cuda3std3__419piecewise_constructE
	.align		8
        /*0030*/ 	.dword	_ZN66_INTERNAL_43f44d2a_30_flash_fwd_hdim128_bf16_sm80_cu_3fbc093a_28134cuda3std3__48in_placeE
	.align		8
        /*0038*/ 	.dword	_ZN66_INTERNAL_43f44d2a_30_flash_fwd_hdim128_bf16_sm80_cu_3fbc093a_28134cuda3std6ranges3__45__cpo4swapE
	.align		8
        /*0040*/ 	.dword	_ZN66_INTERNAL_43f44d2a_30_flash_fwd_hdim128_bf16_sm80_cu_3fbc093a_28134cuda3std6ranges3__45__cpo9iter_moveE
	.align		8
        /*0048*/ 	.dword	_ZN66_INTERNAL_43f44d2a_30_flash_fwd_hdim128_bf16_sm80_cu_3fbc093a_28134cute7productE
	.align		8
        /*0050*/ 	.dword	_ZN66_INTERNAL_43f44d2a_30_flash_fwd_hdim128_bf16_sm80_cu_3fbc093a_28134cute1_E


//--------------------- .text._ZN7cutlass13device_kernelIN5flash19enable_sm80_to_sm89INS1_16FlashAttnFwdSm80INS1_25CollectiveMainloopFwdSm80ILi8ELi1ELb1EN4cute5tupleIJNS5_1CILi128EEES8_S8_EEELi128ENS_10bfloat16_tEfNS_4arch4Sm80ELb0ELb0ELb0ELb0ELb0ELb0ELb1ELb0EEENS1_21CollectiveEpilogueFwdIS9_NS6_IJNS7_ILi1EEESF_SF_EEESA_SC_Li256ELb0ELb1ELb0ELb0EEENS1_19SingleTileSchedulerILb0ELb0ELb1ELi128EEEEEEEEEvNT_6ParamsE --------------------------
	.section	.text._ZN7cutlass13device_kernelIN5flash19enable_sm80_to_sm89INS1_16FlashAttnFwdSm80INS1_25CollectiveMainloopFwdSm80ILi8ELi1ELb1EN4cute5tupleIJNS5_1CILi128EEES8_S8_EEELi128ENS_10bfloat16_tEfNS_4arch4Sm80ELb0ELb0ELb0ELb0ELb0ELb0ELb1ELb0EEENS1_21CollectiveEpilogueFwdIS9_NS6_IJNS7_ILi1EEESF_SF_EEESA_SC_Li256ELb0ELb1ELb0ELb0EEENS1_19SingleTileSchedulerILb0ELb0ELb1ELi128EEEEEEEEEvNT_6ParamsE,"ax",@progbits
	.align	128
.text._ZN7cutlass13device_kernelIN5flash19enable_sm80_to_sm89INS1_16FlashAttnFwdSm80INS1_25CollectiveMainloopFwdSm80ILi8ELi1ELb1EN4cute5tupleIJNS5_1CILi128EEES8_S8_EEELi128ENS_10bfloat16_tEfNS_4arch4Sm80ELb0ELb0ELb0ELb0ELb0ELb0ELb1ELb0EEENS1_21CollectiveEpilogueFwdIS9_NS6_IJNS7_ILi1EEESF_SF_EEESA_SC_Li256ELb0ELb1ELb0ELb0EEENS1_19SingleTileSchedulerILb0ELb0ELb1ELi128EEEEEEEEEvNT_6ParamsE:
        .type           _ZN7cutlass13device_kernelIN5flash19enable_sm80_to_sm89INS1_16FlashAttnFwdSm80INS1_25CollectiveMainloopFwdSm80ILi8ELi1ELb1EN4cute5tupleIJNS5_1CILi128EEES8_S8_EEELi128ENS_10bfloat16_tEfNS_4arch4Sm80ELb0ELb0ELb0ELb0ELb0ELb0ELb1ELb0EEENS1_21CollectiveEpilogueFwdIS9_NS6_IJNS7_ILi1EEESF_SF_EEESA_SC_Li256ELb0ELb1ELb0ELb0EEENS1_19SingleTileSchedulerILb0ELb0ELb1ELi128EEEEEEEEEvNT_6ParamsE,@function
        .size           _ZN7cutlass13device_kernelIN5flash19enable_sm80_to_sm89INS1_16FlashAttnFwdSm80INS1_25CollectiveMainloopFwdSm80ILi8ELi1ELb1EN4cute5tupleIJNS5_1CILi128EEES8_S8_EEELi128ENS_10bfloat16_tEfNS_4arch4Sm80ELb0ELb0ELb0ELb0ELb0ELb0ELb1ELb0EEENS1_21CollectiveEpilogueFwdIS9_NS6_IJNS7_ILi1EEESF_SF_EEESA_SC_Li256ELb0ELb1ELb0ELb0EEENS1_19SingleTileSchedulerILb0ELb0ELb1ELi128EEEEEEEEEvNT_6ParamsE,(.L_x_18 - _ZN7cutlass13device_kernelIN5flash19enable_sm80_to_sm89INS1_16FlashAttnFwdSm80INS1_25CollectiveMainloopFwdSm80ILi8ELi1ELb1EN4cute5tupleIJNS5_1CILi128EEES8_S8_EEELi128ENS_10bfloat16_tEfNS_4arch4Sm80ELb0ELb0ELb0ELb0ELb0ELb0ELb1ELb0EEENS1_21CollectiveEpilogueFwdIS9_NS6_IJNS7_ILi1EEESF_SF_EEESA_SC_Li256ELb0ELb1ELb0ELb0EEENS1_19SingleTileSchedulerILb0ELb0ELb1ELi128EEEEEEEEEvNT_6ParamsE)
        .other          _ZN7cutlass13device_kernelIN5flash19enable_sm80_to_sm89INS1_16FlashAttnFwdSm80INS1_25CollectiveMainloopFwdSm80ILi8ELi1ELb1EN4cute5tupleIJNS5_1CILi128EEES8_S8_EEELi128ENS_10bfloat16_tEfNS_4arch4Sm80ELb0ELb0ELb0ELb0ELb0ELb0ELb1ELb0EEENS1_21CollectiveEpilogueFwdIS9_NS6_IJNS7_ILi1EEESF_SF_EEESA_SC_Li256ELb0ELb1ELb0ELb0EEENS1_19SingleTileSchedulerILb0ELb0ELb1ELi128EEEEEEEEEvNT_6ParamsE,@"STO_CUDA_ENTRY STV_DEFAULT"
_ZN7cutlass13device_kernelIN5flash19enable_sm80_to_sm89INS1_16FlashAttnFwdSm80INS1_25CollectiveMainloopFwdSm80ILi8ELi1ELb1EN4cute5tupleIJNS5_1CILi128EEES8_S8_EEELi128ENS_10bfloat16_tEfNS_4arch4Sm80ELb0ELb0ELb0ELb0ELb0ELb0ELb1ELb0EEENS1_21CollectiveEpilogueFwdIS9_NS6_IJNS7_ILi1EEESF_SF_EEESA_SC_Li256ELb0ELb1ELb0ELb0EEENS1_19SingleTileSchedulerILb0ELb0ELb1ELi128EEEEEEEEEvNT_6ParamsE:
[----:B------:R-:W-:Y:S01]  /*0000*/  LDC R1, c[0x0][0x28] ;  /* 0x00000a00ff017b82 */ /* 0x000fe20000000800 */
[----:B------:R-:W-:Y:S05]  /*0010*/  EXIT ;  /* 0x000000000000794d */ /* 0x000fea0003800000 */
.L_x_0:
[----:B------:R-:W-:-:S00]  /*0020*/  BRA `(.L_x_0) ;  /* 0xfffffffc00fc7947 */ /* 0x000fc0000383ffff */
[----:B------:R-:W-:-:S00]  /*0030*/  NOP ;  /* 0x0000000000007918 */ /* 0x000fc00000000000 */
        /* <DEDUP_REMOVED lines=12> */
.L_x_18:


//--------------------- .text._ZN7cutlass13device_kernelIN5flash19enable_sm80_to_sm89INS1_16FlashAttnFwdSm80INS1_25CollectiveMainloopFwdSm80ILi8ELi1ELb1EN4cute5tupleIJNS5_1CILi128EEES8_S8_EEELi128ENS_10bfloat16_tEfNS_4arch4Sm80ELb0ELb0ELb0ELb1ELb0ELb0ELb1ELb0EEENS1_21CollectiveEpilogueFwdIS9_NS6_IJNS7_ILi1EEESF_SF_EEESA_SC_Li256ELb1ELb1ELb0ELb0EEENS1_19SingleTileSchedulerILb1ELb0ELb1ELi128EEEEEEEEEvNT_6ParamsE --------------------------
	.section	.text._ZN7cutlass13device_kernelIN5flash19enable_sm80_to_sm89INS1_16FlashAttnFwdSm80INS1_25CollectiveMainloopFwdSm80ILi8ELi1ELb1EN4cute5tupleIJNS5_1CILi128EEES8_S8_EEELi128ENS_10bfloat16_tEfNS_4arch4Sm80ELb0ELb0ELb0ELb1ELb0ELb0ELb1ELb0EEENS1_21CollectiveEpilogueFwdIS9_NS6_IJNS7_ILi1EEESF_SF_EEESA_SC_Li256ELb1ELb1ELb0ELb0EEENS1_19SingleTileSchedulerILb1ELb0ELb1ELi128EEEEEEEEEvNT_6ParamsE,"ax",@progbits
	.align	128
.text._ZN7cutlass13device_kernelIN5flash19enable_sm80_to_sm89INS1_16FlashAttnFwdSm80INS1_25CollectiveMainloopFwdSm80ILi8ELi1ELb1EN4cute5tupleIJNS5_1CILi128EEES8_S8_EEELi128ENS_10bfloat16_tEfNS_4arch4Sm80ELb0ELb0ELb0ELb1ELb0ELb0ELb1ELb0EEENS1_21CollectiveEpilogueFwdIS9_NS6_IJNS7_ILi1EEESF_SF_EEESA_SC_Li256ELb1ELb1ELb0ELb0EEENS1_19SingleTileSchedulerILb1ELb0ELb1ELi128EEEEEEEEEvNT_6ParamsE:
        .type           _ZN7cutlass13device_kernelIN5flash19enable_sm80_to_sm89INS1_16FlashAttnFwdSm80INS1_25CollectiveMainloopFwdSm80ILi8ELi1ELb1EN4cute5tupleIJNS5_1CILi128EEES8_S8_EEELi128ENS_10bfloat16_tEfNS_4arch4Sm80ELb0ELb0ELb0ELb1ELb0ELb0ELb1ELb0EEENS1_21CollectiveEpilogueFwdIS9_NS6_IJNS7_ILi1EEESF_SF_EEESA_SC_Li256ELb1ELb1ELb0ELb0EEENS1_19SingleTileSchedulerILb1ELb0ELb1ELi128EEEEEEEEEvNT_6ParamsE,@function
        .size           _ZN7cutlass13device_kernelIN5flash19enable_sm80_to_sm89INS1_16FlashAttnFwdSm80INS1_25CollectiveMainloopFwdSm80ILi8ELi1ELb1EN4cute5tupleIJNS5_1CILi128EEES8_S8_EEELi128ENS_10bfloat16_tEfNS_4arch4Sm80ELb0ELb0ELb0ELb1ELb0ELb0ELb1ELb0EEENS1_21CollectiveEpilogueFwdIS9_NS6_IJNS7_ILi1EEESF_SF_EEESA_SC_Li256ELb1ELb1ELb0ELb0EEENS1_19SingleTileSchedulerILb1ELb0ELb1ELi128EEEEEEEEEvNT_6ParamsE,(.L_x_19 - _ZN7cutlass13device_kernelIN5flash19enable_sm80_to_sm89INS1_16FlashAttnFwdSm80INS1_25CollectiveMainloopFwdSm80ILi8ELi1ELb1EN4cute5tupleIJNS5_1CILi128EEES8_S8_EEELi128ENS_10bfloat16_tEfNS_4arch4Sm80ELb0ELb0ELb0ELb1ELb0ELb0ELb1ELb0EEENS1_21CollectiveEpilogueFwdIS9_NS6_IJNS7_ILi1EEESF_SF_EEESA_SC_Li256ELb1ELb1ELb0ELb0EEENS1_19SingleTileSchedulerILb1ELb0ELb1ELi128EEEEEEEEEvNT_6ParamsE)
        .other          _ZN7cutlass13device_kernelIN5flash19enable_sm80_to_sm89INS1_16FlashAttnFwdSm80INS1_25CollectiveMainloopFwdSm80ILi8ELi1ELb1EN4cute5tupleIJNS5_1CILi128EEES8_S8_EEELi128ENS_10bfloat16_tEfNS_4arch4Sm80ELb0ELb0ELb0ELb1ELb0ELb0ELb1ELb0EEENS1_21CollectiveEpilogueFwdIS9_NS6_IJNS7_ILi1EEESF_SF_EEESA_SC_Li256ELb1ELb1ELb0ELb0EEENS1_19SingleTileSchedulerILb1ELb0ELb1ELi128EEEEEEEEEvNT_6ParamsE,@"STO_CUDA_ENTRY STV_DEFAULT"
_ZN7cutlass13device_kernelIN5flash19enable_sm80_to_sm89INS1_16FlashAttnFwdSm80INS1_25CollectiveMainloopFwdSm80ILi8ELi1ELb1EN4cute5tupleIJNS5_1CILi128EEES8_S8_EEELi128ENS_10bfloat16_tEfNS_4arch4Sm80ELb0ELb0ELb0ELb1ELb0ELb0ELb1ELb0EEENS1_21CollectiveEpilogueFwdIS9_NS6_IJNS7_ILi1EEESF_SF_EEESA_SC_Li256ELb1ELb1ELb0ELb0EEENS1_19SingleTileSchedulerILb1ELb0ELb1ELi128EEEEEEEEEvNT_6ParamsE:
[----:B------:R-:W-:Y:S01]  /*0000*/  LDC R1, c[0x0][0x28] ;  /* 0x00000a00ff017b82 */ /* 0x000fe20000000800 */
[----:B------:R-:W-:Y:S05]  /*0010*/  EXIT ;  /* 0x000000000000794d */ /* 0x000fea0003800000 */
.L_x_1:
        /* <DEDUP_REMOVED lines=14> */
.L_x_19:


//--------------------- .text._ZN7cutlass13device_kernelIN5flash19enable_sm80_to_sm89INS1_16FlashAttnFwdSm80INS1_25CollectiveMainloopFwdSm80ILi8ELi1ELb1EN4cute5tupleIJNS5_1CILi128EEES8_S8_EEELi128ENS_10bfloat16_tEfNS_4arch4Sm80ELb0ELb0ELb0ELb1ELb0ELb1ELb1ELb0EEENS1_21CollectiveEpilogueFwdIS9_NS6_IJNS7_ILi1EEESF_SF_EEESA_SC_Li256ELb1ELb1ELb0ELb0EEENS1_19SingleTileSchedulerILb1ELb0ELb1ELi128EEEEEEEEEvNT_6ParamsE --------------------------
	.section	.text._ZN7cutlass13device_kernelIN5flash19enable_sm80_to_sm89INS1_16FlashAttnFwdSm80INS1_25CollectiveMainloopFwdSm80ILi8ELi1ELb1EN4cute5tupleIJNS5_1CILi128EEES8_S8_EEELi128ENS_10bfloat16_tEfNS_4arch4Sm80ELb0ELb0ELb0ELb1ELb0ELb1ELb1ELb0EEENS1_21CollectiveEpilogueFwdIS9_NS6_IJNS7_ILi1EEESF_SF_EEESA_SC_Li256ELb1ELb1ELb0ELb0EEENS1_19SingleTileSchedulerILb1ELb0ELb1ELi128EEEEEEEEEvNT_6ParamsE,"ax",@progbits
	.align	128
.text._ZN7cutlass13device_kernelIN5flash19enable_sm80_to_sm89INS1_16FlashAttnFwdSm80INS1_25CollectiveMainloopFwdSm80ILi8ELi1ELb1EN4cute5tupleIJNS5_1CILi128EEES8_S8_EEELi128ENS_10bfloat16_tEfNS_4arch4Sm80ELb0ELb0ELb0ELb1ELb0ELb1ELb1ELb0EEENS1_21CollectiveEpilogueFwdIS9_NS6_IJNS7_ILi1EEESF_SF_EEESA_SC_Li256ELb1ELb1ELb0ELb0EEENS1_19SingleTileSchedulerILb1ELb0ELb1ELi128EEEEEEEEEvNT_6ParamsE:
        .type           _ZN7cutlass13device_kernelIN5flash19enable_sm80_to_sm89INS1_16FlashAttnFwdSm80INS1_25CollectiveMainloopFwdSm80ILi8ELi1ELb1EN4cute5tupleIJNS5_1CILi128EEES8_S8_EEELi128ENS_10bfloat16_tEfNS_4arch4Sm80ELb0ELb0ELb0ELb1ELb0ELb1ELb1ELb0EEENS1_21CollectiveEpilogueFwdIS9_NS6_IJNS7_ILi1EEESF_SF_EEESA_SC_Li256ELb1ELb1ELb0ELb0EEENS1_19SingleTileSchedulerILb1ELb0ELb1ELi128EEEEEEEEEvNT_6ParamsE,@function
        .size           _ZN7cutlass13device_kernelIN5flash19enable_sm80_to_sm89INS1_16FlashAttnFwdSm80INS1_25CollectiveMainloopFwdSm80ILi8ELi1ELb1EN4cute5tupleIJNS5_1CILi128EEES8_S8_EEELi128ENS_10bfloat16_tEfNS_4arch4Sm80ELb0ELb0ELb0ELb1ELb0ELb1ELb1ELb0EEENS1_21CollectiveEpilogueFwdIS9_NS6_IJNS7_ILi1EEESF_SF_EEESA_SC_Li256ELb1ELb1ELb0ELb0EEENS1_19SingleTileSchedulerILb1ELb0ELb1ELi128EEEEEEEEEvNT_6ParamsE,(.L_x_20 - _ZN7cutlass13device_kernelIN5flash19enable_sm80_to_sm89INS1_16FlashAttnFwdSm80INS1_25CollectiveMainloopFwdSm80ILi8ELi1ELb1EN4cute5tupleIJNS5_1CILi128EEES8_S8_EEELi128ENS_10bfloat16_tEfNS_4arch4Sm80ELb0ELb0ELb0ELb1ELb0ELb1ELb1ELb0EEENS1_21CollectiveEpilogueFwdIS9_NS6_IJNS7_ILi1EEESF_SF_EEESA_SC_Li256ELb1ELb1ELb0ELb0EEENS1_19SingleTileSchedulerILb1ELb0ELb1ELi128EEEEEEEEEvNT_6ParamsE)
        .other          _ZN7cutlass13device_kernelIN5flash19enable_sm80_to_sm89INS1_16FlashAttnFwdSm80INS1_25CollectiveMainloopFwdSm80ILi8ELi1ELb1EN4cute5tupleIJNS5_1CILi128EEES8_S8_EEELi128ENS_10bfloat16_tEfNS_4arch4Sm80ELb0ELb0ELb0ELb1ELb0ELb1ELb1ELb0EEENS1_21CollectiveEpilogueFwdIS9_NS6_IJNS7_ILi1EEESF_SF_EEESA_SC_Li256ELb1ELb1ELb0ELb0EEENS1_19SingleTileSchedulerILb1ELb0ELb1ELi128EEEEEEEEEvNT_6ParamsE,@"STO_CUDA_ENTRY STV_DEFAULT"
_ZN7cutlass13device_kernelIN5flash19enable_sm80_to_sm89INS1_16FlashAttnFwdSm80INS1_25CollectiveMainloopFwdSm80ILi8ELi1ELb1EN4cute5tupleIJNS5_1CILi128EEES8_S8_EEELi128ENS_10bfloat16_tEfNS_4arch4Sm80ELb0ELb0ELb0ELb1ELb0ELb1ELb1ELb0EEENS1_21CollectiveEpilogueFwdIS9_NS6_IJNS7_ILi1EEESF_SF_EEESA_SC_Li256ELb1ELb1ELb0ELb0EEENS1_19SingleTileSchedulerILb1ELb0ELb1ELi128EEEEEEEEEvNT_6ParamsE:
[----:B------:R-:W-:Y:S01]  /*0000*/  LDC R1, c[0x0][0x28] ;  /* 0x00000a00ff017b82 */ /* 0x000fe20000000800 */
[----:B------:R-:W-:Y:S05]  /*0010*/  EXIT ;  /* 0x000000000000794d */ /* 0x000fea0003800000 */
.L_x_2:
        /* <DEDUP_REMOVED lines=14> */
.L_x_20:


//--------------------- .text._ZN7cutlass13device_kernelIN5flash19enable_sm80_to_sm89INS1_16FlashAttnFwdSm80INS1_25CollectiveMainloopFwdSm80ILi8ELi1ELb1EN4cute5tupleIJNS5_1CILi128EEENS7_ILi96EEES8_EEELi128ENS_10bfloat16_tEfNS_4arch4Sm80ELb0ELb1ELb0ELb0ELb0ELb0ELb1ELb0EEENS1_21CollectiveEpilogueFwdINS6_IJS8_S8_S9_EEENS6_IJNS7_ILi1EEESH_SH_EEESB_SD_Li256ELb0ELb1ELb0ELb0EEENS1_19SingleTileSchedulerILb0ELb0ELb1ELi128EEEEEEEEEvNT_6ParamsE --------------------------
	.section	.text._ZN7cutlass13device_kernelIN5flash19enable_sm80_to_sm89INS1_16FlashAttnFwdSm80INS1_25CollectiveMainloopFwdSm80ILi8ELi1ELb1EN4cute5tupleIJNS5_1CILi128EEENS7_ILi96EEES8_EEELi128ENS_10bfloat16_tEfNS_4arch4Sm80ELb0ELb1ELb0ELb0ELb0ELb0ELb1ELb0EEENS1_21CollectiveEpilogueFwdINS6_IJS8_S8_S9_EEENS6_IJNS7_ILi1EEESH_SH_EEESB_SD_Li256ELb0ELb1ELb0ELb0EEENS1_19SingleTileSchedulerILb0ELb0ELb1ELi128EEEEEEEEEvNT_6ParamsE,"ax",@progbits
	.align	128
.text._ZN7cutlass13device_kernelIN5flash19enable_sm80_to_sm89INS1_16FlashAttnFwdSm80INS1_25CollectiveMainloopFwdSm80ILi8ELi1ELb1EN4cute5tupleIJNS5_1CILi128EEENS7_ILi96EEES8_EEELi128ENS_10bfloat16_tEfNS_4arch4Sm80ELb0ELb1ELb0ELb0ELb0ELb0ELb1ELb0EEENS1_21CollectiveEpilogueFwdINS6_IJS8_S8_S9_EEENS6_IJNS7_ILi1EEESH_SH_EEESB_SD_Li256ELb0ELb1ELb0ELb0EEENS1_19SingleTileSchedulerILb0ELb0ELb1ELi128EEEEEEEEEvNT_6ParamsE:
        .type           _ZN7cutlass13device_kernelIN5flash19enable_sm80_to_sm89INS1_16FlashAttnFwdSm80INS1_25CollectiveMainloopFwdSm80ILi8ELi1ELb1EN4cute5tupleIJNS5_1CILi128EEENS7_ILi96EEES8_EEELi128ENS_10bfloat16_tEfNS_4arch4Sm80ELb0ELb1ELb0ELb0ELb0ELb0ELb1ELb0EEENS1_21CollectiveEpilogueFwdINS6_IJS8_S8_S9_EEENS6_IJNS7_ILi1EEESH_SH_EEESB_SD_Li256ELb0ELb1ELb0ELb0EEENS1_19SingleTileSchedulerILb0ELb0ELb1ELi128EEEEEEEEEvNT_6ParamsE,@function
        .size           _ZN7cutlass13device_kernelIN5flash19enable_sm80_to_sm89INS1_16FlashAttnFwdSm80INS1_25CollectiveMainloopFwdSm80ILi8ELi1ELb1EN4cute5tupleIJNS5_1CILi128EEENS7_ILi96EEES8_EEELi128ENS_10bfloat16_tEfNS_4arch4Sm80ELb0ELb1ELb0ELb0ELb0ELb0ELb1ELb0EEENS1_21CollectiveEpilogueFwdINS6_IJS8_S8_S9_EEENS6_IJNS7_ILi1EEESH_SH_EEESB_SD_Li256ELb0ELb1ELb0ELb0EEENS1_19SingleTileSchedulerILb0ELb0ELb1ELi128EEEEEEEEEvNT_6ParamsE,(.L_x_21 - _ZN7cutlass13device_kernelIN5flash19enable_sm80_to_sm89INS1_16FlashAttnFwdSm80INS1_25CollectiveMainloopFwdSm80ILi8ELi1ELb1EN4cute5tupleIJNS5_1CILi128EEENS7_ILi96EEES8_EEELi128ENS_10bfloat16_tEfNS_4arch4Sm80ELb0ELb1ELb0ELb0ELb0ELb0ELb1ELb0EEENS1_21CollectiveEpilogueFwdINS6_IJS8_S8_S9_EEENS6_IJNS7_ILi1EEESH_SH_EEESB_SD_Li256ELb0ELb1ELb0ELb0EEENS1_19SingleTileSchedulerILb0ELb0ELb1ELi128EEEEEEEEEvNT_6ParamsE)
        .other          _ZN7cutlass13device_kernelIN5flash19enable_sm80_to_sm89INS1_16FlashAttnFwdSm80INS1_25CollectiveMainloopFwdSm80ILi8ELi1ELb1EN4cute5tupleIJNS5_1CILi128EEENS7_ILi96EEES8_EEELi128ENS_10bfloat16_tEfNS_4arch4Sm80ELb0ELb1ELb0ELb0ELb0ELb0ELb1ELb0EEENS1_21CollectiveEpilogueFwdINS6_IJS8_S8_S9_EEENS6_IJNS7_ILi1EEESH_SH_EEESB_SD_Li256ELb0ELb1ELb0ELb0EEENS1_19SingleTileSchedulerILb0ELb0ELb1ELi128EEEEEEEEEvNT_6ParamsE,@"STO_CUDA_ENTRY STV_DEFAULT"
_ZN7cutlass13device_kernelIN5flash19enable_sm80_to_sm89INS1_16FlashAttnFwdSm80INS1_25CollectiveMainloopFwdSm80ILi8ELi1ELb1EN4cute5tupleIJNS5_1CILi128EEENS7_ILi96EEES8_EEELi128ENS_10bfloat16_tEfNS_4arch4Sm80ELb0ELb1ELb0ELb0ELb0ELb0ELb1ELb0EEENS1_21CollectiveEpilogueFwdINS6_IJS8_S8_S9_EEENS6_IJNS7_ILi1EEESH_SH_EEESB_SD_Li256ELb0ELb1ELb0ELb0EEENS1_19SingleTileSchedulerILb0ELb0ELb1ELi128EEEEEEEEEvNT_6ParamsE:
[----:B------:R-:W-:Y:S01]  /*0000*/  LDC R1, c[0x0][0x28] ;  /* 0x00000a00ff017b82 */ /* 0x000fe20000000800 */
[----:B------:R-:W-:Y:S05]  /*0010*/  EXIT ;  /* 0x000000000000794d */ /* 0x000fea0003800000 */
.L_x_3:
        /* <DEDUP_REMOVED lines=14> */
.L_x_21:


//--------------------- .text._ZN7cutlass13device_kernelIN5flash19enable_sm80_to_sm89INS1_16FlashAttnFwdSm80INS1_25CollectiveMainloopFwdSm80ILi8ELi1ELb1EN4cute5tupleIJNS5_1CILi128EEENS7_ILi96EEES8_EEELi128ENS_10bfloat16_tEfNS_4arch4Sm80ELb0ELb1ELb0ELb1ELb0ELb0ELb1ELb0EEENS1_21CollectiveEpilogueFwdINS6_IJS8_S8_S9_EEENS6_IJNS7_ILi1EEESH_SH_EEESB_SD_Li256ELb1ELb1ELb0ELb0EEENS1_19SingleTileSchedulerILb1ELb0ELb1ELi128EEEEEEEEEvNT_6ParamsE --------------------------
	.section	.text._ZN7cutlass13device_kernelIN5flash19enable_sm80_to_sm89INS1_16FlashAttnFwdSm80INS1_25CollectiveMainloopFwdSm80ILi8ELi1ELb1EN4cute5tupleIJNS5_1CILi128EEENS7_ILi96EEES8_EEELi128ENS_10bfloat16_tEfNS_4arch4Sm80ELb0ELb1ELb0ELb1ELb0ELb0ELb1ELb0EEENS1_21CollectiveEpilogueFwdINS6_IJS8_S8_S9_EEENS6_IJNS7_ILi1EEESH_SH_EEESB_SD_Li256ELb1ELb1ELb0ELb0EEENS1_19SingleTileSchedulerILb1ELb0ELb1ELi128EEEEEEEEEvNT_6ParamsE,"ax",@progbits
	.align	128
.text._ZN7cutlass13device_kernelIN5flash19enable_sm80_to_sm89INS1_16FlashAttnFwdSm80INS1_25CollectiveMainloopFwdSm80ILi8ELi1ELb1EN4cute5tupleIJNS5_1CILi128EEENS7_ILi96EEES8_EEELi128ENS_10bfloat16_tEfNS_4arch4Sm80ELb0ELb1ELb0ELb1ELb0ELb0ELb1ELb0EEENS1_21CollectiveEpilogueFwdINS6_IJS8_S8_S9_EEENS6_IJNS7_ILi1EEESH_SH_EEESB_SD_Li256ELb1ELb1ELb0ELb0EEENS1_19SingleTileSchedulerILb1ELb0ELb1ELi128EEEEEEEEEvNT_6ParamsE:
        .type           _ZN7cutlass13device_kernelIN5flash19enable_sm80_to_sm89INS1_16FlashAttnFwdSm80INS1_25CollectiveMainloopFwdSm80ILi8ELi1ELb1EN4cute5tupleIJNS5_1CILi128EEENS7_ILi96EEES8_EEELi128ENS_10bfloat16_tEfNS_4arch4Sm80ELb0ELb1ELb0ELb1ELb0ELb0ELb1ELb0EEENS1_21CollectiveEpilogueFwdINS6_IJS8_S8_S9_EEENS6_IJNS7_ILi1EEESH_SH_EEESB_SD_Li256ELb1ELb1ELb0ELb0EEENS1_19SingleTileSchedulerILb1ELb0ELb1ELi128EEEEEEEEEvNT_6ParamsE,@function
        .size           _ZN7cutlass13device_kernelIN5flash19enable_sm80_to_sm89INS1_16FlashAttnFwdSm80INS1_25CollectiveMainloopFwdSm80ILi8ELi1ELb1EN4cute5tupleIJNS5_1CILi128EEENS7_ILi96EEES8_EEELi128ENS_10bfloat16_tEfNS_4arch4Sm80ELb0ELb1ELb0ELb1ELb0ELb0ELb1ELb0EEENS1_21CollectiveEpilogueFwdINS6_IJS8_S8_S9_EEENS6_IJNS7_ILi1EEESH_SH_EEESB_SD_Li256ELb1ELb1ELb0ELb0EEENS1_19SingleTileSchedulerILb1ELb0ELb1ELi128EEEEEEEEEvNT_6ParamsE,(.L_x_22 - _ZN7cutlass13device_kernelIN5flash19enable_sm80_to_sm89INS1_16FlashAttnFwdSm80INS1_25CollectiveMainloopFwdSm80ILi8ELi1ELb1EN4cute5tupleIJNS5_1CILi128EEENS7_ILi96EEES8_EEELi128ENS_10bfloat16_tEfNS_4arch4Sm80ELb0ELb1ELb0ELb1ELb0ELb0ELb1ELb0EEENS1_21CollectiveEpilogueFwdINS6_IJS8_S8_S9_EEENS6_IJNS7_ILi1EEESH_SH_EEESB_SD_Li256ELb1ELb1ELb0ELb0EEENS1_19SingleTileSchedulerILb1ELb0ELb1ELi128EEEEEEEEEvNT_6ParamsE)
        .other          _ZN7cutlass13device_kernelIN5flash19enable_sm80_to_sm89INS1_16FlashAttnFwdSm80INS1_25CollectiveMainloopFwdSm80ILi8ELi1ELb1EN4cute5tupleIJNS5_1CILi128EEENS7_ILi96EEES8_EEELi128ENS_10bfloat16_tEfNS_4arch4Sm80ELb0ELb1ELb0ELb1ELb0ELb0ELb1ELb0EEENS1_21CollectiveEpilogueFwdINS6_IJS8_S8_S9_EEENS6_IJNS7_ILi1EEESH_SH_EEESB_SD_Li256ELb1ELb1ELb0ELb0EEENS1_19SingleTileSchedulerILb1ELb0ELb1ELi128EEEEEEEEEvNT_6ParamsE,@"STO_CUDA_ENTRY STV_DEFAULT"
_ZN7cutlass13device_kernelIN5flash19enable_sm80_to_sm89INS1_16FlashAttnFwdSm80INS1_25CollectiveMainloopFwdSm80ILi8ELi1ELb1EN4cute5tupleIJNS5_1CILi128EEENS7_ILi96EEES8_EEELi128ENS_10bfloat16_tEfNS_4arch4Sm80ELb0ELb1ELb0ELb1ELb0ELb0ELb1ELb0EEENS1_21CollectiveEpilogueFwdINS6_IJS8_S8_S9_EEENS6_IJNS7_ILi1EEESH_SH_EEESB_SD_Li256ELb1ELb1ELb0ELb0EEENS1_19SingleTileSchedulerILb1ELb0ELb1ELi128EEEEEEEEEvNT_6ParamsE:
[----:B------:R-:W-:Y:S01]  /*0000*/  LDC R1, c[0x0][0x28] ;  /* 0x00000a00ff017b82 */ /* 0x000fe20000000800 */
[----:B------:R-:W-:Y:S05]  /*0010*/  EXIT ;  /* 0x000000000000794d */ /* 0x000fea0003800000 */
.L_x_4:
        /* <DEDUP_REMOVED lines=14> */
.L_x_22:


//--------------------- .text._ZN7cutlass13device_kernelIN5flash19enable_sm80_to_sm89INS1_16FlashAttnFwdSm80INS1_25CollectiveMainloopFwdSm80ILi8ELi1ELb1EN4cute5tupleIJNS5_1CILi128EEENS7_ILi96EEES8_EEELi128ENS_10bfloat16_tEfNS_4arch4Sm80ELb0ELb1ELb0ELb1ELb0ELb1ELb1ELb0EEENS1_21CollectiveEpilogueFwdINS6_IJS8_S8_S9_EEENS6_IJNS7_ILi1EEESH_SH_EEESB_SD_Li256ELb1ELb1ELb0ELb0EEENS1_19SingleTileSchedulerILb1ELb0ELb1ELi128EEEEEEEEEvNT_6ParamsE --------------------------
	.section	.text._ZN7cutlass13device_kernelIN5flash19enable_sm80_to_sm89INS1_16FlashAttnFwdSm80INS1_25CollectiveMainloopFwdSm80ILi8ELi1ELb1EN4cute5tupleIJNS5_1CILi128EEENS7_ILi96EEES8_EEELi128ENS_10bfloat16_tEfNS_4arch4Sm80ELb0ELb1ELb0ELb1ELb0ELb1ELb1ELb0EEENS1_21CollectiveEpilogueFwdINS6_IJS8_S8_S9_EEENS6_IJNS7_ILi1EEESH_SH_EEESB_SD_Li256ELb1ELb1ELb0ELb0EEENS1_19SingleTileSchedulerILb1ELb0ELb1ELi128EEEEEEEEEvNT_6ParamsE,"ax",@progbits
	.align	128
.text._ZN7cutlass13device_kernelIN5flash19enable_sm80_to_sm89INS1_16FlashAttnFwdSm80INS1_25CollectiveMainloopFwdSm80ILi8ELi1ELb1EN4cute5tupleIJNS5_1CILi128EEENS7_ILi96EEES8_EEELi128ENS_10bfloat16_tEfNS_4arch4Sm80ELb0ELb1ELb0ELb1ELb0ELb1ELb1ELb0EEENS1_21CollectiveEpilogueFwdINS6_IJS8_S8_S9_EEENS6_IJNS7_ILi1EEESH_SH_EEESB_SD_Li256ELb1ELb1ELb0ELb0EEENS1_19SingleTileSchedulerILb1ELb0ELb1ELi128EEEEEEEEEvNT_6ParamsE:
        .type           _ZN7cutlass13device_kernelIN5flash19enable_sm80_to_sm89INS1_16FlashAttnFwdSm80INS1_25CollectiveMainloopFwdSm80ILi8ELi1ELb1EN4cute5tupleIJNS5_1CILi128EEENS7_ILi96EEES8_EEELi128ENS_10bfloat16_tEfNS_4arch4Sm80ELb0ELb1ELb0ELb1ELb0ELb1ELb1ELb0EEENS1_21CollectiveEpilogueFwdINS6_IJS8_S8_S9_EEENS6_IJNS7_ILi1EEESH_SH_EEESB_SD_Li256ELb1ELb1ELb0ELb0EEENS1_19SingleTileSchedulerILb1ELb0ELb1ELi128EEEEEEEEEvNT_6ParamsE,@function
        .size           _ZN7cutlass13device_kernelIN5flash19enable_sm80_to_sm89INS1_16FlashAttnFwdSm80INS1_25CollectiveMainloopFwdSm80ILi8ELi1ELb1EN4cute5tupleIJNS5_1CILi128EEENS7_ILi96EEES8_EEELi128ENS_10bfloat16_tEfNS_4arch4Sm80ELb0ELb1ELb0ELb1ELb0ELb1ELb1ELb0EEENS1_21CollectiveEpilogueFwdINS6_IJS8_S8_S9_EEENS6_IJNS7_ILi1EEESH_SH_EEESB_SD_Li256ELb1ELb1ELb0ELb0EEENS1_19SingleTileSchedulerILb1ELb0ELb1ELi128EEEEEEEEEvNT_6ParamsE,(.L_x_23 - _ZN7cutlass13device_kernelIN5flash19enable_sm80_to_sm89INS1_16FlashAttnFwdSm80INS1_25CollectiveMainloopFwdSm80ILi8ELi1ELb1EN4cute5tupleIJNS5_1CILi128EEENS7_ILi96EEES8_EEELi128ENS_10bfloat16_tEfNS_4arch4Sm80ELb0ELb1ELb0ELb1ELb0ELb1ELb1ELb0EEENS1_21CollectiveEpilogueFwdINS6_IJS8_S8_S9_EEENS6_IJNS7_ILi1EEESH_SH_EEESB_SD_Li256ELb1ELb1ELb0ELb0EEENS1_19SingleTileSchedulerILb1ELb0ELb1ELi128EEEEEEEEEvNT_6ParamsE)
        .other          _ZN7cutlass13device_kernelIN5flash19enable_sm80_to_sm89INS1_16FlashAttnFwdSm80INS1_25CollectiveMainloopFwdSm80ILi8ELi1ELb1EN4cute5tupleIJNS5_1CILi128EEENS7_ILi96EEES8_EEELi128ENS_10bfloat16_tEfNS_4arch4Sm80ELb0ELb1ELb0ELb1ELb0ELb1ELb1ELb0EEENS1_21CollectiveEpilogueFwdINS6_IJS8_S8_S9_EEENS6_IJNS7_ILi1EEESH_SH_EEESB_SD_Li256ELb1ELb1ELb0ELb0EEENS1_19SingleTileSchedulerILb1ELb0ELb1ELi128EEEEEEEEEvNT_6ParamsE,@"STO_CUDA_ENTRY STV_DEFAULT"
_ZN7cutlass13device_kernelIN5flash19enable_sm80_to_sm89INS1_16FlashAttnFwdSm80INS1_25CollectiveMainloopFwdSm80ILi8ELi1ELb1EN4cute5tupleIJNS5_1CILi128EEENS7_ILi96EEES8_EEELi128ENS_10bfloat16_tEfNS_4arch4Sm80ELb0ELb1ELb0ELb1ELb0ELb1ELb1ELb0EEENS1_21CollectiveEpilogueFwdINS6_IJS8_S8_S9_EEENS6_IJNS7_ILi1EEESH_SH_EEESB_SD_Li256ELb1ELb1ELb0ELb0EEENS1_19SingleTileSchedulerILb1ELb0ELb1ELi128EEEEEEEEEvNT_6ParamsE:
[----:B------:R-:W-:Y:S01]  /*0000*/  LDC R1, c[0x0][0x28] ;  /* 0x00000a00ff017b82 */ /* 0x000fe20000000800 */
[----:B------:R-:W-:Y:S05]  /*0010*/  EXIT ;  /* 0x000000000000794d */ /* 0x000fea0003800000 */
.L_x_5:
        /* <DEDUP_REMOVED lines=14> */
.L_x_23:


//--------------------- .text._ZN7cutlass13device_kernelIN5flash19enable_sm80_to_sm89INS1_16FlashAttnFwdSm80INS1_25CollectiveMainloopFwdSm80ILi8ELi1ELb1EN4cute5tupleIJNS5_1CILi128EEES8_S8_EEELi128ENS_10bfloat16_tEfNS_4arch4Sm80ELb1ELb0ELb0ELb0ELb0ELb0ELb1ELb0EEENS1_21CollectiveEpilogueFwdIS9_NS6_IJNS7_ILi1EEESF_SF_EEESA_SC_Li256ELb0ELb1ELb0ELb0EEENS1_30DynamicPersistentTileSchedulerILi256ELi256ELb0ELb1ELb0EEEEEEEEEvNT_6ParamsE --------------------------
	.section	.text._ZN7cutlass13device_kernelIN5flash19enable_sm80_to_sm89INS1_16FlashAttnFwdSm80INS1_25CollectiveMainloopFwdSm80ILi8ELi1ELb1EN4cute5tupleIJNS5_1CILi128EEES8_S8_EEELi128ENS_10bfloat16_tEfNS_4arch4Sm80ELb1ELb0ELb0ELb0ELb0ELb0ELb1ELb0EEENS1_21CollectiveEpilogueFwdIS9_NS6_IJNS7_ILi1EEESF_SF_EEESA_SC_Li256ELb0ELb1ELb0ELb0EEENS1_30DynamicPersistentTileSchedulerILi256ELi256ELb0ELb1ELb0EEEEEEEEEvNT_6ParamsE,"ax",@progbits
	.align	128
.text._ZN7cutlass13device_kernelIN5flash19enable_sm80_to_sm89INS1_16FlashAttnFwdSm80INS1_25CollectiveMainloopFwdSm80ILi8ELi1ELb1EN4cute5tupleIJNS5_1CILi128EEES8_S8_EEELi128ENS_10bfloat16_tEfNS_4arch4Sm80ELb1ELb0ELb0ELb0ELb0ELb0ELb1ELb0EEENS1_21CollectiveEpilogueFwdIS9_NS6_IJNS7_ILi1EEESF_SF_EEESA_SC_Li256ELb0ELb1ELb0ELb0EEENS1_30DynamicPersistentTileSchedulerILi256ELi256ELb0ELb1ELb0EEEEEEEEEvNT_6ParamsE:
        .type           _ZN7cutlass13device_kernelIN5flash19enable_sm80_to_sm89INS1_16FlashAttnFwdSm80INS1_25CollectiveMainloopFwdSm80ILi8ELi1ELb1EN4cute5tupleIJNS5_1CILi128EEES8_S8_EEELi128ENS_10bfloat16_tEfNS_4arch4Sm80ELb1ELb0ELb0ELb0ELb0ELb0ELb1ELb0EEENS1_21CollectiveEpilogueFwdIS9_NS6_IJNS7_ILi1EEESF_SF_EEESA_SC_Li256ELb0ELb1ELb0ELb0EEENS1_30DynamicPersistentTileSchedulerILi256ELi256ELb0ELb1ELb0EEEEEEEEEvNT_6ParamsE,@function
        .size           _ZN7cutlass13device_kernelIN5flash19enable_sm80_to_sm89INS1_16FlashAttnFwdSm80INS1_25CollectiveMainloopFwdSm80ILi8ELi1ELb1EN4cute5tupleIJNS5_1CILi128EEES8_S8_EEELi128ENS_10bfloat16_tEfNS_4arch4Sm80ELb1ELb0ELb0ELb0ELb0ELb0ELb1ELb0EEENS1_21CollectiveEpilogueFwdIS9_NS6_IJNS7_ILi1EEESF_SF_EEESA_SC_Li256ELb0ELb1ELb0ELb0EEENS1_30DynamicPersistentTileSchedulerILi256ELi256ELb0ELb1ELb0EEEEEEEEEvNT_6ParamsE,(.L_x_24 - _ZN7cutlass13device_kernelIN5flash19enable_sm80_to_sm89INS1_16FlashAttnFwdSm80INS1_25CollectiveMainloopFwdSm80ILi8ELi1ELb1EN4cute5tupleIJNS5_1CILi128EEES8_S8_EEELi128ENS_10bfloat16_tEfNS_4arch4Sm80ELb1ELb0ELb0ELb0ELb0ELb0ELb1ELb0EEENS1_21CollectiveEpilogueFwdIS9_NS6_IJNS7_ILi1EEESF_SF_EEESA_SC_Li256ELb0ELb1ELb0ELb0EEENS1_30DynamicPersistentTileSchedulerILi256ELi256ELb0ELb1ELb0EEEEEEEEEvNT_6ParamsE)
        .other          _ZN7cutlass13device_kernelIN5flash19enable_sm80_to_sm89INS1_16FlashAttnFwdSm80INS1_25CollectiveMainloopFwdSm80ILi8ELi1ELb1EN4cute5tupleIJNS5_1CILi128EEES8_S8_EEELi128ENS_10bfloat16_tEfNS_4arch4Sm80ELb1ELb0ELb0ELb0ELb0ELb0ELb1ELb0EEENS1_21CollectiveEpilogueFwdIS9_NS6_IJNS7_ILi1EEESF_SF_EEESA_SC_Li256ELb0ELb1ELb0ELb0EEENS1_30DynamicPersistentTileSchedulerILi256ELi256ELb0ELb1ELb0EEEEEEEEEvNT_6ParamsE,@"STO_CUDA_ENTRY STV_DEFAULT"
_ZN7cutlass13device_kernelIN5flash19enable_sm80_to_sm89INS1_16FlashAttnFwdSm80INS1_25CollectiveMainloopFwdSm80ILi8ELi1ELb1EN4cute5tupleIJNS5_1CILi128EEES8_S8_EEELi128ENS_10bfloat16_tEfNS_4arch4Sm80ELb1ELb0ELb0ELb0ELb0ELb0ELb1ELb0EEENS1_21CollectiveEpilogueFwdIS9_NS6_IJNS7_ILi1EEESF_SF_EEESA_SC_Li256ELb0ELb1ELb0ELb0EEENS1_30DynamicPersistentTileSchedulerILi256ELi256ELb0ELb1ELb0EEEEEEEEEvNT_6ParamsE:
[----:B------:R-:W-:Y:S01]  /*0000*/  LDC R1, c[0x0][0x28] ;  /* 0x00000a00ff017b82 */ /* 0x000fe20000000800 */
[----:B------:R-:W-:Y:S05]  /*0010*/  EXIT ;  /* 0x000000000000794d */ /* 0x000fea0003800000 */
.L_x_6:
        /* <DEDUP_REMOVED lines=14> */
.L_x_24:


//--------------------- .text._ZN7cutlass13device_kernelIN5flash19enable_sm80_to_sm89INS1_16FlashAttnFwdSm80INS1_25CollectiveMainloopFwdSm80ILi8ELi1ELb1EN4cute5tupleIJNS5_1CILi128EEES8_S8_EEELi128ENS_10bfloat16_tEfNS_4arch4Sm80ELb1ELb0ELb0ELb1ELb0ELb0ELb1ELb0EEENS1_21CollectiveEpilogueFwdIS9_NS6_IJNS7_ILi1EEESF_SF_EEESA_SC_Li256ELb1ELb1ELb0ELb0EEENS1_19SingleTileSchedulerILb1ELb0ELb1ELi128EEEEEEEEEvNT_6ParamsE --------------------------
	.section	.text._ZN7cutlass13device_kernelIN5flash19enable_sm80_to_sm89INS1_16FlashAttnFwdSm80INS1_25CollectiveMainloopFwdSm80ILi8ELi1ELb1EN4cute5tupleIJNS5_1CILi128EEES8_S8_EEELi128ENS_10bfloat16_tEfNS_4arch4Sm80ELb1ELb0ELb0ELb1ELb0ELb0ELb1ELb0EEENS1_21CollectiveEpilogueFwdIS9_NS6_IJNS7_ILi1EEESF_SF_EEESA_SC_Li256ELb1ELb1ELb0ELb0EEENS1_19SingleTileSchedulerILb1ELb0ELb1ELi128EEEEEEEEEvNT_6ParamsE,"ax",@progbits
	.align	128
.text._ZN7cutlass13device_kernelIN5flash19enable_sm80_to_sm89INS1_16FlashAttnFwdSm80INS1_25CollectiveMainloopFwdSm80ILi8ELi1ELb1EN4cute5tupleIJNS5_1CILi128EEES8_S8_EEELi128ENS_10bfloat16_tEfNS_4arch4Sm80ELb1ELb0ELb0ELb1ELb0ELb0ELb1ELb0EEENS1_21CollectiveEpilogueFwdIS9_NS6_IJNS7_ILi1EEESF_SF_EEESA_SC_Li256ELb1ELb1ELb0ELb0EEENS1_19SingleTileSchedulerILb1ELb0ELb1ELi128EEEEEEEEEvNT_6ParamsE:
        .type           _ZN7cutlass13device_kernelIN5flash19enable_sm80_to_sm89INS1_16FlashAttnFwdSm80INS1_25CollectiveMainloopFwdSm80ILi8ELi1ELb1EN4cute5tupleIJNS5_1CILi128EEES8_S8_EEELi128ENS_10bfloat16_tEfNS_4arch4Sm80ELb1ELb0ELb0ELb1ELb0ELb0ELb1ELb0EEENS1_21CollectiveEpilogueFwdIS9_NS6_IJNS7_ILi1EEESF_SF_EEESA_SC_Li256ELb1ELb1ELb0ELb0EEENS1_19SingleTileSchedulerILb1ELb0ELb1ELi128EEEEEEEEEvNT_6ParamsE,@function
        .size           _ZN7cutlass13device_kernelIN5flash19enable_sm80_to_sm89INS1_16FlashAttnFwdSm80INS1_25CollectiveMainloopFwdSm80ILi8ELi1ELb1EN4cute5tupleIJNS5_1CILi128EEES8_S8_EEELi128ENS_10bfloat16_tEfNS_4arch4Sm80ELb1ELb0ELb0ELb1ELb0ELb0ELb1ELb0EEENS1_21CollectiveEpilogueFwdIS9_NS6_IJNS7_ILi1EEESF_SF_EEESA_SC_Li256ELb1ELb1ELb0ELb0EEENS1_19SingleTileSchedulerILb1ELb0ELb1ELi128EEEEEEEEEvNT_6ParamsE,(.L_x_25 - _ZN7cutlass13device_kernelIN5flash19enable_sm80_to_sm89INS1_16FlashAttnFwdSm80INS1_25CollectiveMainloopFwdSm80ILi8ELi1ELb1EN4cute5tupleIJNS5_1CILi128EEES8_S8_EEELi128ENS_10bfloat16_tEfNS_4arch4Sm80ELb1ELb0ELb0ELb1ELb0ELb0ELb1ELb0EEENS1_21CollectiveEpilogueFwdIS9_NS6_IJNS7_ILi1EEESF_SF_EEESA_SC_Li256ELb1ELb1ELb0ELb0EEENS1_19SingleTileSchedulerILb1ELb0ELb1ELi128EEEEEEEEEvNT_6ParamsE)
        .other          _ZN7cutlass13device_kernelIN5flash19enable_sm80_to_sm89INS1_16FlashAttnFwdSm80INS1_25CollectiveMainloopFwdSm80ILi8ELi1ELb1EN4cute5tupleIJNS5_1CILi128EEES8_S8_EEELi128ENS_10bfloat16_tEfNS_4arch4Sm80ELb1ELb0ELb0ELb1ELb0ELb0ELb1ELb0EEENS1_21CollectiveEpilogueFwdIS9_NS6_IJNS7_ILi1EEESF_SF_EEESA_SC_Li256ELb1ELb1ELb0ELb0EEENS1_19SingleTileSchedulerILb1ELb0ELb1ELi128EEEEEEEEEvNT_6ParamsE,@"STO_CUDA_ENTRY STV_DEFAULT"
_ZN7cutlass13device_kernelIN5flash19enable_sm80_to_sm89INS1_16FlashAttnFwdSm80INS1_25CollectiveMainloopFwdSm80ILi8ELi1ELb1EN4cute5tupleIJNS5_1CILi128EEES8_S8_EEELi128ENS_10bfloat16_tEfNS_4arch4Sm80ELb1ELb0ELb0ELb1ELb0ELb0ELb1ELb0EEENS1_21CollectiveEpilogueFwdIS9_NS6_IJNS7_ILi1EEESF_SF_EEESA_SC_Li256ELb1ELb1ELb0ELb0EEENS1_19SingleTileSchedulerILb1ELb0ELb1ELi128EEEEEEEEEvNT_6ParamsE:
[----:B------:R-:W-:Y:S01]  /*0000*/  LDC R1, c[0x0][0x28] ;  /* 0x00000a00ff017b82 */ /* 0x000fe20000000800 */
[----:B------:R-:W-:Y:S05]  /*0010*/  EXIT ;  /* 0x000000000000794d */ /* 0x000fea0003800000 */
.L_x_7:
        /* <DEDUP_REMOVED lines=14> */
.L_x_25:


//--------------------- .text._ZN7cutlass13device_kernelIN5flash19enable_sm80_to_sm89INS1_16FlashAttnFwdSm80INS1_25CollectiveMainloopFwdSm80ILi8ELi1ELb1EN4cute5tupleIJNS5_1CILi128EEES8_S8_EEELi128ENS_10bfloat16_tEfNS_4arch4Sm80ELb1ELb0ELb0ELb1ELb0ELb1ELb1ELb0EEENS1_21CollectiveEpilogueFwdIS9_NS6_IJNS7_ILi1EEESF_SF_EEESA_SC_Li256ELb1ELb1ELb0ELb0EEENS1_19SingleTileSchedulerILb1ELb0ELb1ELi128EEEEEEEEEvNT_6ParamsE --------------------------
	.section	.text._ZN7cutlass13device_kernelIN5flash19enable_sm80_to_sm89INS1_16FlashAttnFwdSm80INS1_25CollectiveMainloopFwdSm80ILi8ELi1ELb1EN4cute5tupleIJNS5_1CILi128EEES8_S8_EEELi128ENS_10bfloat16_tEfNS_4arch4Sm80ELb1ELb0ELb0ELb1ELb0ELb1ELb1ELb0EEENS1_21CollectiveEpilogueFwdIS9_NS6_IJNS7_ILi1EEESF_SF_EEESA_SC_Li256ELb1ELb1ELb0ELb0EEENS1_19SingleTileSchedulerILb1ELb0ELb1ELi128EEEEEEEEEvNT_6ParamsE,"ax",@progbits
	.align	128
.text._ZN7cutlass13device_kernelIN5flash19enable_sm80_to_sm89INS1_16FlashAttnFwdSm80INS1_25CollectiveMainloopFwdSm80ILi8ELi1ELb1EN4cute5tupleIJNS5_1CILi128EEES8_S8_EEELi128ENS_10bfloat16_tEfNS_4arch4Sm80ELb1ELb0ELb0ELb1ELb0ELb1ELb1ELb0EEENS1_21CollectiveEpilogueFwdIS9_NS6_IJNS7_ILi1EEESF_SF_EEESA_SC_Li256ELb1ELb1ELb0ELb0EEENS1_19SingleTileSchedulerILb1ELb0ELb1ELi128EEEEEEEEEvNT_6ParamsE:
        .type           _ZN7cutlass13device_kernelIN5flash19enable_sm80_to_sm89INS1_16FlashAttnFwdSm80INS1_25CollectiveMainloopFwdSm80ILi8ELi1ELb1EN4cute5tupleIJNS5_1CILi128EEES8_S8_EEELi128ENS_10bfloat16_tEfNS_4arch4Sm80ELb1ELb0ELb0ELb1ELb0ELb1ELb1ELb0EEENS1_21CollectiveEpilogueFwdIS9_NS6_IJNS7_ILi1EEESF_SF_EEESA_SC_Li256ELb1ELb1ELb0ELb0EEENS1_19SingleTileSchedulerILb1ELb0ELb1ELi128EEEEEEEEEvNT_6ParamsE,@function
        .size           _ZN7cutlass13device_kernelIN5flash19enable_sm80_to_sm89INS1_16FlashAttnFwdSm80INS1_25CollectiveMainloopFwdSm80ILi8ELi1ELb1EN4cute5tupleIJNS5_1CILi128EEES8_S8_EEELi128ENS_10bfloat16_tEfNS_4arch4Sm80ELb1ELb0ELb0ELb1ELb0ELb1ELb1ELb0EEENS1_21CollectiveEpilogueFwdIS9_NS6_IJNS7_ILi1EEESF_SF_EEESA_SC_Li256ELb1ELb1ELb0ELb0EEENS1_19SingleTileSchedulerILb1ELb0ELb1ELi128EEEEEEEEEvNT_6ParamsE,(.L_x_26 - _ZN7cutlass13device_kernelIN5flash19enable_sm80_to_sm89INS1_16FlashAttnFwdSm80INS1_25CollectiveMainloopFwdSm80ILi8ELi1ELb1EN4cute5tupleIJNS5_1CILi128EEES8_S8_EEELi128ENS_10bfloat16_tEfNS_4arch4Sm80ELb1ELb0ELb0ELb1ELb0ELb1ELb1ELb0EEENS1_21CollectiveEpilogueFwdIS9_NS6_IJNS7_ILi1EEESF_SF_EEESA_SC_Li256ELb1ELb1ELb0ELb0EEENS1_19SingleTileSchedulerILb1ELb0ELb1ELi128EEEEEEEEEvNT_6ParamsE)
        .other          _ZN7cutlass13device_kernelIN5flash19enable_sm80_to_sm89INS1_16FlashAttnFwdSm80INS1_25CollectiveMainloopFwdSm80ILi8ELi1ELb1EN4cute5tupleIJNS5_1CILi128EEES8_S8_EEELi128ENS_10bfloat16_tEfNS_4arch4Sm80ELb1ELb0ELb0ELb1ELb0ELb1ELb1ELb0EEENS1_21CollectiveEpilogueFwdIS9_NS6_IJNS7_ILi1EEESF_SF_EEESA_SC_Li256ELb1ELb1ELb0ELb0EEENS1_19SingleTileSchedulerILb1ELb0ELb1ELi128EEEEEEEEEvNT_6ParamsE,@"STO_CUDA_ENTRY STV_DEFAULT"
_ZN7cutlass13device_kernelIN5flash19enable_sm80_to_sm89INS1_16FlashAttnFwdSm80INS1_25CollectiveMainloopFwdSm80ILi8ELi1ELb1EN4cute5tupleIJNS5_1CILi128EEES8_S8_EEELi128ENS_10bfloat16_tEfNS_4arch4Sm80ELb1ELb0ELb0ELb1ELb0ELb1ELb1ELb0EEENS1_21CollectiveEpilogueFwdIS9_NS6_IJNS7_ILi1EEESF_SF_EEESA_SC_Li256ELb1ELb1ELb0ELb0EEENS1_19SingleTileSchedulerILb1ELb0ELb1ELi128EEEEEEEEEvNT_6ParamsE:
[----:B------:R-:W-:Y:S01]  /*0000*/  LDC R1, c[0x0][0x28] ;  /* 0x00000a00ff017b82 */ /* 0x000fe20000000800 */
[----:B------:R-:W-:Y:S05]  /*0010*/  EXIT ;  /* 0x000000000000794d */ /* 0x000fea0003800000 */
.L_x_8:
        /* <DEDUP_REMOVED lines=14> */
.L_x_26:


//--------------------- .text._ZN7cutlass13device_kernelIN5flash19enable_sm80_to_sm89INS1_16FlashAttnFwdSm80INS1_25CollectiveMainloopFwdSm80ILi4ELi1ELb0EN4cute5tupleIJNS5_1CILi128EEENS7_ILi64EEES8_EEELi128ENS_10bfloat16_tEfNS_4arch4Sm80ELb0ELb0ELb0ELb0ELb0ELb0ELb1ELb0EEENS1_21CollectiveEpilogueFwdINS6_IJS8_S8_S9_EEENS6_IJNS7_ILi1EEESH_SH_EEESB_SD_Li128ELb0ELb1ELb0ELb0EEENS1_19SingleTileSchedulerILb0ELb0ELb1ELi128EEEEEEEEEvNT_6ParamsE --------------------------
	.section	.text._ZN7cutlass13device_kernelIN5flash19enable_sm80_to_sm89INS1_16FlashAttnFwdSm80INS1_25CollectiveMainloopFwdSm80ILi4ELi1ELb0EN4cute5tupleIJNS5_1CILi128EEENS7_ILi64EEES8_EEELi128ENS_10bfloat16_tEfNS_4arch4Sm80ELb0ELb0ELb0ELb0ELb0ELb0ELb1ELb0EEENS1_21CollectiveEpilogueFwdINS6_IJS8_S8_S9_EEENS6_IJNS7_ILi1EEESH_SH_EEESB_SD_Li128ELb0ELb1ELb0ELb0EEENS1_19SingleTileSchedulerILb0ELb0ELb1ELi128EEEEEEEEEvNT_6ParamsE,"ax",@progbits
	.align	128
.text._ZN7cutlass13device_kernelIN5flash19enable_sm80_to_sm89INS1_16FlashAttnFwdSm80INS1_25CollectiveMainloopFwdSm80ILi4ELi1ELb0EN4cute5tupleIJNS5_1CILi128EEENS7_ILi64EEES8_EEELi128ENS_10bfloat16_tEfNS_4arch4Sm80ELb0ELb0ELb0ELb0ELb0ELb0ELb1ELb0EEENS1_21CollectiveEpilogueFwdINS6_IJS8_S8_S9_EEENS6_IJNS7_ILi1EEESH_SH_EEESB_SD_Li128ELb0ELb1ELb0ELb0EEENS1_19SingleTileSchedulerILb0ELb0ELb1ELi128EEEEEEEEEvNT_6ParamsE:
        .type           _ZN7cutlass13device_kernelIN5flash19enable_sm80_to_sm89INS1_16FlashAttnFwdSm80INS1_25CollectiveMainloopFwdSm80ILi4ELi1ELb0EN4cute5tupleIJNS5_1CILi128EEENS7_ILi64EEES8_EEELi128ENS_10bfloat16_tEfNS_4arch4Sm80ELb0ELb0ELb0ELb0ELb0ELb0ELb1ELb0EEENS1_21CollectiveEpilogueFwdINS6_IJS8_S8_S9_EEENS6_IJNS7_ILi1EEESH_SH_EEESB_SD_Li128ELb0ELb1ELb0ELb0EEENS1_19SingleTileSchedulerILb0ELb0ELb1ELi128EEEEEEEEEvNT_6ParamsE,@function
        .size           _ZN7cutlass13device_kernelIN5flash19enable_sm80_to_sm89INS1_16FlashAttnFwdSm80INS1_25CollectiveMainloopFwdSm80ILi4ELi1ELb0EN4cute5tupleIJNS5_1CILi128EEENS7_ILi64EEES8_EEELi128ENS_10bfloat16_tEfNS_4arch4Sm80ELb0ELb0ELb0ELb0ELb0ELb0ELb1ELb0EEENS1_21CollectiveEpilogueFwdINS6_IJS8_S8_S9_EEENS6_IJNS7_ILi1EEESH_SH_EEESB_SD_Li128ELb0ELb1ELb0ELb0EEENS1_19SingleTileSchedulerILb0ELb0ELb1ELi128EEEEEEEEEvNT_6ParamsE,(.L_x_27 - _ZN7cutlass13device_kernelIN5flash19enable_sm80_to_sm89INS1_16FlashAttnFwdSm80INS1_25CollectiveMainloopFwdSm80ILi4ELi1ELb0EN4cute5tupleIJNS5_1CILi128EEENS7_ILi64EEES8_EEELi128ENS_10bfloat16_tEfNS_4arch4Sm80ELb0ELb0ELb0ELb0ELb0ELb0ELb1ELb0EEENS1_21CollectiveEpilogueFwdINS6_IJS8_S8_S9_EEENS6_IJNS7_ILi1EEESH_SH_EEESB_SD_Li128ELb0ELb1ELb0ELb0EEENS1_19SingleTileSchedulerILb0ELb0ELb1ELi128EEEEEEEEEvNT_6ParamsE)
        .other          _ZN7cutlass13device_kernelIN5flash19enable_sm80_to_sm89INS1_16FlashAttnFwdSm80INS1_25CollectiveMainloopFwdSm80ILi4ELi1ELb0EN4cute5tupleIJNS5_1CILi128EEENS7_ILi64EEES8_EEELi128ENS_10bfloat16_tEfNS_4arch4Sm80ELb0ELb0ELb0ELb0ELb0ELb0ELb1ELb0EEENS1_21CollectiveEpilogueFwdINS6_IJS8_S8_S9_EEENS6_IJNS7_ILi1EEESH_SH_EEESB_SD_Li128ELb0ELb1ELb0ELb0EEENS1_19SingleTileSchedulerILb0ELb0ELb1ELi128EEEEEEEEEvNT_6ParamsE,@"STO_CUDA_ENTRY STV_DEFAULT"
_ZN7cutlass13device_kernelIN5flash19enable_sm80_to_sm89INS1_16FlashAttnFwdSm80INS1_25CollectiveMainloopFwdSm80ILi4ELi1ELb0EN4cute5tupleIJNS5_1CILi128EEENS7_ILi64EEES8_EEELi128ENS_10bfloat16_tEfNS_4arch4Sm80ELb0ELb0ELb0ELb0ELb0ELb0ELb1ELb0EEENS1_21CollectiveEpilogueFwdINS6_IJS8_S8_S9_EEENS6_IJNS7_ILi1EEESH_SH_EEESB_SD_Li128ELb0ELb1ELb0ELb0EEENS1_19SingleTileSchedulerILb0ELb0ELb1ELi128EEEEEEEEEvNT_6ParamsE:
[----:B------:R-:W-:Y:S01]  /*0000*/  LDC R1, c[0x0][0x28] ;  /* 0x00000a00ff017b82 */ /* 0x000fe20000000800 */
[----:B------:R-:W-:Y:S05]  /*0010*/  EXIT ;  /* 0x000000000000794d */ /* 0x000fea0003800000 */
.L_x_9:
        /* <DEDUP_REMOVED lines=14> */
.L_x_27:


//--------------------- .text._ZN7cutlass13device_kernelIN5flash19enable_sm80_to_sm89INS1_16FlashAttnFwdSm80INS1_25CollectiveMainloopFwdSm80ILi4ELi1ELb0EN4cute5tupleIJNS5_1CILi128EEENS7_ILi64EEES8_EEELi128ENS_10bfloat16_tEfNS_4arch4Sm80ELb0ELb0ELb0ELb1ELb0ELb0ELb1ELb0EEENS1_21CollectiveEpilogueFwdINS6_IJS8_S8_S9_EEENS6_IJNS7_ILi1EEESH_SH_EEESB_SD_Li128ELb1ELb1ELb0ELb0EEENS1_19SingleTileSchedulerILb1ELb0ELb1ELi128EEEEEEEEEvNT_6ParamsE --------------------------
	.section	.text._ZN7cutlass13device_kernelIN5flash19enable_sm80_to_sm89INS1_16FlashAttnFwdSm80INS1_25CollectiveMainloopFwdSm80ILi4ELi1ELb0EN4cute5tupleIJNS5_1CILi128EEENS7_ILi64EEES8_EEELi128ENS_10bfloat16_tEfNS_4arch4Sm80ELb0ELb0ELb0ELb1ELb0ELb0ELb1ELb0EEENS1_21CollectiveEpilogueFwdINS6_IJS8_S8_S9_EEENS6_IJNS7_ILi1EEESH_SH_EEESB_SD_Li128ELb1ELb1ELb0ELb0EEENS1_19SingleTileSchedulerILb1ELb0ELb1ELi128EEEEEEEEEvNT_6ParamsE,"ax",@progbits
	.align	128
.text._ZN7cutlass13device_kernelIN5flash19enable_sm80_to_sm89INS1_16FlashAttnFwdSm80INS1_25CollectiveMainloopFwdSm80ILi4ELi1ELb0EN4cute5tupleIJNS5_1CILi128EEENS7_ILi64EEES8_EEELi128ENS_10bfloat16_tEfNS_4arch4Sm80ELb0ELb0ELb0ELb1ELb0ELb0ELb1ELb0EEENS1_21CollectiveEpilogueFwdINS6_IJS8_S8_S9_EEENS6_IJNS7_ILi1EEESH_SH_EEESB_SD_Li128ELb1ELb1ELb0ELb0EEENS1_19SingleTileSchedulerILb1ELb0ELb1ELi128EEEEEEEEEvNT_6ParamsE:
        .type           _ZN7cutlass13device_kernelIN5flash19enable_sm80_to_sm89INS1_16FlashAttnFwdSm80INS1_25CollectiveMainloopFwdSm80ILi4ELi1ELb0EN4cute5tupleIJNS5_1CILi128EEENS7_ILi64EEES8_EEELi128ENS_10bfloat16_tEfNS_4arch4Sm80ELb0ELb0ELb0ELb1ELb0ELb0ELb1ELb0EEENS1_21CollectiveEpilogueFwdINS6_IJS8_S8_S9_EEENS6_IJNS7_ILi1EEESH_SH_EEESB_SD_Li128ELb1ELb1ELb0ELb0EEENS1_19SingleTileSchedulerILb1ELb0ELb1ELi128EEEEEEEEEvNT_6ParamsE,@function
        .size           _ZN7cutlass13device_kernelIN5flash19enable_sm80_to_sm89INS1_16FlashAttnFwdSm80INS1_25CollectiveMainloopFwdSm80ILi4ELi1ELb0EN4cute5tupleIJNS5_1CILi128EEENS7_ILi64EEES8_EEELi128ENS_10bfloat16_tEfNS_4arch4Sm80ELb0ELb0ELb0ELb1ELb0ELb0ELb1ELb0EEENS1_21CollectiveEpilogueFwdINS6_IJS8_S8_S9_EEENS6_IJNS7_ILi1EEESH_SH_EEESB_SD_Li128ELb1ELb1ELb0ELb0EEENS1_19SingleTileSchedulerILb1ELb0ELb1ELi128EEEEEEEEEvNT_6ParamsE,(.L_x_28 - _ZN7cutlass13device_kernelIN5flash19enable_sm80_to_sm89INS1_16FlashAttnFwdSm80INS1_25CollectiveMainloopFwdSm80ILi4ELi1ELb0EN4cute5tupleIJNS5_1CILi128EEENS7_ILi64EEES8_EEELi128ENS_10bfloat16_tEfNS_4arch4Sm80ELb0ELb0ELb0ELb1ELb0ELb0ELb1ELb0EEENS1_21CollectiveEpilogueFwdINS6_IJS8_S8_S9_EEENS6_IJNS7_ILi1EEESH_SH_EEESB_SD_Li128ELb1ELb1ELb0ELb0EEENS1_19SingleTileSchedulerILb1ELb0ELb1ELi128EEEEEEEEEvNT_6ParamsE)
        .other          _ZN7cutlass13device_kernelIN5flash19enable_sm80_to_sm89INS1_16FlashAttnFwdSm80INS1_25CollectiveMainloopFwdSm80ILi4ELi1ELb0EN4cute5tupleIJNS5_1CILi128EEENS7_ILi64EEES8_EEELi128ENS_10bfloat16_tEfNS_4arch4Sm80ELb0ELb0ELb0ELb1ELb0ELb0ELb1ELb0EEENS1_21CollectiveEpilogueFwdINS6_IJS8_S8_S9_EEENS6_IJNS7_ILi1EEESH_SH_EEESB_SD_Li128ELb1ELb1ELb0ELb0EEENS1_19SingleTileSchedulerILb1ELb0ELb1ELi128EEEEEEEEEvNT_6ParamsE,@"STO_CUDA_ENTRY STV_DEFAULT"
_ZN7cutlass13device_kernelIN5flash19enable_sm80_to_sm89INS1_16FlashAttnFwdSm80INS1_25CollectiveMainloopFwdSm80ILi4ELi1ELb0EN4cute5tupleIJNS5_1CILi128EEENS7_ILi64EEES8_EEELi128ENS_10bfloat16_tEfNS_4arch4Sm80ELb0ELb0ELb0ELb1ELb0ELb0ELb1ELb0EEENS1_21CollectiveEpilogueFwdINS6_IJS8_S8_S9_EEENS6_IJNS7_ILi1EEESH_SH_EEESB_SD_Li128ELb1ELb1ELb0ELb0EEENS1_19SingleTileSchedulerILb1ELb0ELb1ELi128EEEEEEEEEvNT_6ParamsE:
[----:B------:R-:W-:Y:S01]  /*0000*/  LDC R1, c[0x0][0x28] ;  /* 0x00000a00ff017b82 */ /* 0x000fe20000000800 */
[----:B------:R-:W-:Y:S05]  /*0010*/  EXIT ;  /* 0x000000000000794d */ /* 0x000fea0003800000 */
.L_x_10:
        /* <DEDUP_REMOVED lines=14> */
.L_x_28:


//--------------------- .text._ZN7cutlass13device_kernelIN5flash19enable_sm80_to_sm89INS1_16FlashAttnFwdSm80INS1_25CollectiveMainloopFwdSm80ILi4ELi1ELb0EN4cute5tupleIJNS5_1CILi128EEENS7_ILi64EEES8_EEELi128ENS_10bfloat16_tEfNS_4arch4Sm80ELb0ELb0ELb0ELb1ELb0ELb1ELb1ELb0EEENS1_21CollectiveEpilogueFwdINS6_IJS8_S8_S9_EEENS6_IJNS7_ILi1EEESH_SH_EEESB_SD_Li128ELb1ELb1ELb0ELb0EEENS1_19SingleTileSchedulerILb1ELb0ELb1ELi128EEEEEEEEEvNT_6ParamsE --------------------------
	.section	.text._ZN7cutlass13device_kernelIN5flash19enable_sm80_to_sm89INS1_16FlashAttnFwdSm80INS1_25CollectiveMainloopFwdSm80ILi4ELi1ELb0EN4cute5tupleIJNS5_1CILi128EEENS7_ILi64EEES8_EEELi128ENS_10bfloat16_tEfNS_4arch4Sm80ELb0ELb0ELb0ELb1ELb0ELb1ELb1ELb0EEENS1_21CollectiveEpilogueFwdINS6_IJS8_S8_S9_EEENS6_IJNS7_ILi1EEESH_SH_EEESB_SD_Li128ELb1ELb1ELb0ELb0EEENS1_19SingleTileSchedulerILb1ELb0ELb1ELi128EEEEEEEEEvNT_6ParamsE,"ax",@progbits
	.align	128
.text._ZN7cutlass13device_kernelIN5flash19enable_sm80_to_sm89INS1_16FlashAttnFwdSm80INS1_25CollectiveMainloopFwdSm80ILi4ELi1ELb0EN4cute5tupleIJNS5_1CILi128EEENS7_ILi64EEES8_EEELi128ENS_10bfloat16_tEfNS_4arch4Sm80ELb0ELb0ELb0ELb1ELb0ELb1ELb1ELb0EEENS1_21CollectiveEpilogueFwdINS6_IJS8_S8_S9_EEENS6_IJNS7_ILi1EEESH_SH_EEESB_SD_Li128ELb1ELb1ELb0ELb0EEENS1_19SingleTileSchedulerILb1ELb0ELb1ELi128EEEEEEEEEvNT_6ParamsE:
        .type           _ZN7cutlass13device_kernelIN5flash19enable_sm80_to_sm89INS1_16FlashAttnFwdSm80INS1_25CollectiveMainloopFwdSm80ILi4ELi1ELb0EN4cute5tupleIJNS5_1CILi128EEENS7_ILi64EEES8_EEELi128ENS_10bfloat16_tEfNS_4arch4Sm80ELb0ELb0ELb0ELb1ELb0ELb1ELb1ELb0EEENS1_21CollectiveEpilogueFwdINS6_IJS8_S8_S9_EEENS6_IJNS7_ILi1EEESH_SH_EEESB_SD_Li128ELb1ELb1ELb0ELb0EEENS1_19SingleTileSchedulerILb1ELb0ELb1ELi128EEEEEEEEEvNT_6ParamsE,@function
        .size           _ZN7cutlass13device_kernelIN5flash19enable_sm80_to_sm89INS1_16FlashAttnFwdSm80INS1_25CollectiveMainloopFwdSm80ILi4ELi1ELb0EN4cute5tupleIJNS5_1CILi128EEENS7_ILi64EEES8_EEELi128ENS_10bfloat16_tEfNS_4arch4Sm80ELb0ELb0ELb0ELb1ELb0ELb1ELb1ELb0EEENS1_21CollectiveEpilogueFwdINS6_IJS8_S8_S9_EEENS6_IJNS7_ILi1EEESH_SH_EEESB_SD_Li128ELb1ELb1ELb0ELb0EEENS1_19SingleTileSchedulerILb1ELb0ELb1ELi128EEEEEEEEEvNT_6ParamsE,(.L_x_29 - _ZN7cutlass13device_kernelIN5flash19enable_sm80_to_sm89INS1_16FlashAttnFwdSm80INS1_25CollectiveMainloopFwdSm80ILi4ELi1ELb0EN4cute5tupleIJNS5_1CILi128EEENS7_ILi64EEES8_EEELi128ENS_10bfloat16_tEfNS_4arch4Sm80ELb0ELb0ELb0ELb1ELb0ELb1ELb1ELb0EEENS1_21CollectiveEpilogueFwdINS6_IJS8_S8_S9_EEENS6_IJNS7_ILi1EEESH_SH_EEESB_SD_Li128ELb1ELb1ELb0ELb0EEENS1_19SingleTileSchedulerILb1ELb0ELb1ELi128EEEEEEEEEvNT_6ParamsE)
        .other          _ZN7cutlass13device_kernelIN5flash19enable_sm80_to_sm89INS1_16FlashAttnFwdSm80INS1_25CollectiveMainloopFwdSm80ILi4ELi1ELb0EN4cute5tupleIJNS5_1CILi128EEENS7_ILi64EEES8_EEELi128ENS_10bfloat16_tEfNS_4arch4Sm80ELb0ELb0ELb0ELb1ELb0ELb1ELb1ELb0EEENS1_21CollectiveEpilogueFwdINS6_IJS8_S8_S9_EEENS6_IJNS7_ILi1EEESH_SH_EEESB_SD_Li128ELb1ELb1ELb0ELb0EEENS1_19SingleTileSchedulerILb1ELb0ELb1ELi128EEEEEEEEEvNT_6ParamsE,@"STO_CUDA_ENTRY STV_DEFAULT"
_ZN7cutlass13device_kernelIN5flash19enable_sm80_to_sm89INS1_16FlashAttnFwdSm80INS1_25CollectiveMainloopFwdSm80ILi4ELi1ELb0EN4cute5tupleIJNS5_1CILi128EEENS7_ILi64EEES8_EEELi128ENS_10bfloat16_tEfNS_4arch4Sm80ELb0ELb0ELb0ELb1ELb0ELb1ELb1ELb0EEENS1_21CollectiveEpilogueFwdINS6_IJS8_S8_S9_EEENS6_IJNS7_ILi1EEESH_SH_EEESB_SD_Li128ELb1ELb1ELb0ELb0EEENS1_19SingleTileSchedulerILb1ELb0ELb1ELi128EEEEEEEEEvNT_6ParamsE:
[----:B------:R-:W-:Y:S01]  /*0000*/  LDC R1, c[0x0][0x28] ;  /* 0x00000a00ff017b82 */ /* 0x000fe20000000800 */
[----:B------:R-:W-:Y:S05]  /*0010*/  EXIT ;  /* 0x000000000000794d */ /* 0x000fea0003800000 */
.L_x_11:
        /* <DEDUP_REMOVED lines=14> */
.L_x_29:


//--------------------- .text._ZN7cutlass13device_kernelIN5flash19enable_sm80_to_sm89INS1_16FlashAttnFwdSm80INS1_25CollectiveMainloopFwdSm80ILi4ELi1ELb0EN4cute5tupleIJNS5_1CILi128EEENS7_ILi48EEES8_EEELi128ENS_10bfloat16_tEfNS_4arch4Sm80ELb0ELb1ELb0ELb0ELb0ELb0ELb1ELb0EEENS1_21CollectiveEpilogueFwdINS6_IJS8_S8_S9_EEENS6_IJNS7_ILi1EEESH_SH_EEESB_SD_Li128ELb0ELb1ELb0ELb0EEENS1_19SingleTileSchedulerILb0ELb0ELb1ELi128EEEEEEEEEvNT_6ParamsE --------------------------
	.section	.text._ZN7cutlass13device_kernelIN5flash19enable_sm80_to_sm89INS1_16FlashAttnFwdSm80INS1_25CollectiveMainloopFwdSm80ILi4ELi1ELb0EN4cute5tupleIJNS5_1CILi128EEENS7_ILi48EEES8_EEELi128ENS_10bfloat16_tEfNS_4arch4Sm80ELb0ELb1ELb0ELb0ELb0ELb0ELb1ELb0EEENS1_21CollectiveEpilogueFwdINS6_IJS8_S8_S9_EEENS6_IJNS7_ILi1EEESH_SH_EEESB_SD_Li128ELb0ELb1ELb0ELb0EEENS1_19SingleTileSchedulerILb0ELb0ELb1ELi128EEEEEEEEEvNT_6ParamsE,"ax",@progbits
	.align	128
.text._ZN7cutlass13device_kernelIN5flash19enable_sm80_to_sm89INS1_16FlashAttnFwdSm80INS1_25CollectiveMainloopFwdSm80ILi4ELi1ELb0EN4cute5tupleIJNS5_1CILi128EEENS7_ILi48EEES8_EEELi128ENS_10bfloat16_tEfNS_4arch4Sm80ELb0ELb1ELb0ELb0ELb0ELb0ELb1ELb0EEENS1_21CollectiveEpilogueFwdINS6_IJS8_S8_S9_EEENS6_IJNS7_ILi1EEESH_SH_EEESB_SD_Li128ELb0ELb1ELb0ELb0EEENS1_19SingleTileSchedulerILb0ELb0ELb1ELi128EEEEEEEEEvNT_6ParamsE:
        .type           _ZN7cutlass13device_kernelIN5flash19enable_sm80_to_sm89INS1_16FlashAttnFwdSm80INS1_25CollectiveMainloopFwdSm80ILi4ELi1ELb0EN4cute5tupleIJNS5_1CILi128EEENS7_ILi48EEES8_EEELi128ENS_10bfloat16_tEfNS_4arch4Sm80ELb0ELb1ELb0ELb0ELb0ELb0ELb1ELb0EEENS1_21CollectiveEpilogueFwdINS6_IJS8_S8_S9_EEENS6_IJNS7_ILi1EEESH_SH_EEESB_SD_Li128ELb0ELb1ELb0ELb0EEENS1_19SingleTileSchedulerILb0ELb0ELb1ELi128EEEEEEEEEvNT_6ParamsE,@function
        .size           _ZN7cutlass13device_kernelIN5flash19enable_sm80_to_sm89INS1_16FlashAttnFwdSm80INS1_25CollectiveMainloopFwdSm80ILi4ELi1ELb0EN4cute5tupleIJNS5_1CILi128EEENS7_ILi48EEES8_EEELi128ENS_10bfloat16_tEfNS_4arch4Sm80ELb0ELb1ELb0ELb0ELb0ELb0ELb1ELb0EEENS1_21CollectiveEpilogueFwdINS6_IJS8_S8_S9_EEENS6_IJNS7_ILi1EEESH_SH_EEESB_SD_Li128ELb0ELb1ELb0ELb0EEENS1_19SingleTileSchedulerILb0ELb0ELb1ELi128EEEEEEEEEvNT_6ParamsE,(.L_x_30 - _ZN7cutlass13device_kernelIN5flash19enable_sm80_to_sm89INS1_16FlashAttnFwdSm80INS1_25CollectiveMainloopFwdSm80ILi4ELi1ELb0EN4cute5tupleIJNS5_1CILi128EEENS7_ILi48EEES8_EEELi128ENS_10bfloat16_tEfNS_4arch4Sm80ELb0ELb1ELb0ELb0ELb0ELb0ELb1ELb0EEENS1_21CollectiveEpilogueFwdINS6_IJS8_S8_S9_EEENS6_IJNS7_ILi1EEESH_SH_EEESB_SD_Li128ELb0ELb1ELb0ELb0EEENS1_19SingleTileSchedulerILb0ELb0ELb1ELi128EEEEEEEEEvNT_6ParamsE)
        .other          _ZN7cutlass13device_kernelIN5flash19enable_sm80_to_sm89INS1_16FlashAttnFwdSm80INS1_25CollectiveMainloopFwdSm80ILi4ELi1ELb0EN4cute5tupleIJNS5_1CILi128EEENS7_ILi48EEES8_EEELi128ENS_10bfloat16_tEfNS_4arch4Sm80ELb0ELb1ELb0ELb0ELb0ELb0ELb1ELb0EEENS1_21CollectiveEpilogueFwdINS6_IJS8_S8_S9_EEENS6_IJNS7_ILi1EEESH_SH_EEESB_SD_Li128ELb0ELb1ELb0ELb0EEENS1_19SingleTileSchedulerILb0ELb0ELb1ELi128EEEEEEEEEvNT_6ParamsE,@"STO_CUDA_ENTRY STV_DEFAULT"
_ZN7cutlass13device_kernelIN5flash19enable_sm80_to_sm89INS1_16FlashAttnFwdSm80INS1_25CollectiveMainloopFwdSm80ILi4ELi1ELb0EN4cute5tupleIJNS5_1CILi128EEENS7_ILi48EEES8_EEELi128ENS_10bfloat16_tEfNS_4arch4Sm80ELb0ELb1ELb0ELb0ELb0ELb0ELb1ELb0EEENS1_21CollectiveEpilogueFwdINS6_IJS8_S8_S9_EEENS6_IJNS7_ILi1EEESH_SH_EEESB_SD_Li128ELb0ELb1ELb0ELb0EEENS1_19SingleTileSchedulerILb0ELb0ELb1ELi128EEEEEEEEEvNT_6ParamsE:
[----:B------:R-:W-:Y:S01]  /*0000*/  LDC R1, c[0x0][0x28] ;  /* 0x00000a00ff017b82 */ /* 0x000fe20000000800 */
[----:B------:R-:W-:Y:S05]  /*0010*/  EXIT ;  /* 0x000000000000794d */ /* 0x000fea0003800000 */
.L_x_12:
        /* <DEDUP_REMOVED lines=14> */
.L_x_30:


//--------------------- .text._ZN7cutlass13device_kernelIN5flash19enable_sm80_to_sm89INS1_16FlashAttnFwdSm80INS1_25CollectiveMainloopFwdSm80ILi4ELi1ELb0EN4cute5tupleIJNS5_1CILi128EEENS7_ILi48EEES8_EEELi128ENS_10bfloat16_tEfNS_4arch4Sm80ELb0ELb1ELb0ELb1ELb0ELb0ELb1ELb0EEENS1_21CollectiveEpilogueFwdINS6_IJS8_S8_S9_EEENS6_IJNS7_ILi1EEESH_SH_EEESB_SD_Li128ELb1ELb1ELb0ELb0EEENS1_19SingleTileSchedulerILb1ELb0ELb1ELi128EEEEEEEEEvNT_6ParamsE --------------------------
	.section	.text._ZN7cutlass13device_kernelIN5flash19enable_sm80_to_sm89INS1_16FlashAttnFwdSm80INS1_25CollectiveMainloopFwdSm80ILi4ELi1ELb0EN4cute5tupleIJNS5_1CILi128EEENS7_ILi48EEES8_EEELi128ENS_10bfloat16_tEfNS_4arch4Sm80ELb0ELb1ELb0ELb1ELb0ELb0ELb1ELb0EEENS1_21CollectiveEpilogueFwdINS6_IJS8_S8_S9_EEENS6_IJNS7_ILi1EEESH_SH_EEESB_SD_Li128ELb1ELb1ELb0ELb0EEENS1_19SingleTileSchedulerILb1ELb0ELb1ELi128EEEEEEEEEvNT_6ParamsE,"ax",@progbits
	.align	128
.text._ZN7cutlass13device_kernelIN5flash19enable_sm80_to_sm89INS1_16FlashAttnFwdSm80INS1_25CollectiveMainloopFwdSm80ILi4ELi1ELb0EN4cute5tupleIJNS5_1CILi128EEENS7_ILi48EEES8_EEELi128ENS_10bfloat16_tEfNS_4arch4Sm80ELb0ELb1ELb0ELb1ELb0ELb0ELb1ELb0EEENS1_21CollectiveEpilogueFwdINS6_IJS8_S8_S9_EEENS6_IJNS7_ILi1EEESH_SH_EEESB_SD_Li128ELb1ELb1ELb0ELb0EEENS1_19SingleTileSchedulerILb1ELb0ELb1ELi128EEEEEEEEEvNT_6ParamsE:
        .type           _ZN7cutlass13device_kernelIN5flash19enable_sm80_to_sm89INS1_16FlashAttnFwdSm80INS1_25CollectiveMainloopFwdSm80ILi4ELi1ELb0EN4cute5tupleIJNS5_1CILi128EEENS7_ILi48EEES8_EEELi128ENS_10bfloat16_tEfNS_4arch4Sm80ELb0ELb1ELb0ELb1ELb0ELb0ELb1ELb0EEENS1_21CollectiveEpilogueFwdINS6_IJS8_S8_S9_EEENS6_IJNS7_ILi1EEESH_SH_EEESB_SD_Li128ELb1ELb1ELb0ELb0EEENS1_19SingleTileSchedulerILb1ELb0ELb1ELi128EEEEEEEEEvNT_6ParamsE,@function
        .size           _ZN7cutlass13device_kernelIN5flash19enable_sm80_to_sm89INS1_16FlashAttnFwdSm80INS1_25CollectiveMainloopFwdSm80ILi4ELi1ELb0EN4cute5tupleIJNS5_1CILi128EEENS7_ILi48EEES8_EEELi128ENS_10bfloat16_tEfNS_4arch4Sm80ELb0ELb1ELb0ELb1ELb0ELb0ELb1ELb0EEENS1_21CollectiveEpilogueFwdINS6_IJS8_S8_S9_EEENS6_IJNS7_ILi1EEESH_SH_EEESB_SD_Li128ELb1ELb1ELb0ELb0EEENS1_19SingleTileSchedulerILb1ELb0ELb1ELi128EEEEEEEEEvNT_6ParamsE,(.L_x_31 - _ZN7cutlass13device_kernelIN5flash19enable_sm80_to_sm89INS1_16FlashAttnFwdSm80INS1_25CollectiveMainloopFwdSm80ILi4ELi1ELb0EN4cute5tupleIJNS5_1CILi128EEENS7_ILi48EEES8_EEELi128ENS_10bfloat16_tEfNS_4arch4Sm80ELb0ELb1ELb0ELb1ELb0ELb0ELb1ELb0EEENS1_21CollectiveEpilogueFwdINS6_IJS8_S8_S9_EEENS6_IJNS7_ILi1EEESH_SH_EEESB_SD_Li128ELb1ELb1ELb0ELb0EEENS1_19SingleTileSchedulerILb1ELb0ELb1ELi128EEEEEEEEEvNT_6ParamsE)
        .other          _ZN7cutlass13device_kernelIN5flash19enable_sm80_to_sm89INS1_16FlashAttnFwdSm80INS1_25CollectiveMainloopFwdSm80ILi4ELi1ELb0EN4cute5tupleIJNS5_1CILi128EEENS7_ILi48EEES8_EEELi128ENS_10bfloat16_tEfNS_4arch4Sm80ELb0ELb1ELb0ELb1ELb0ELb0ELb1ELb0EEENS1_21CollectiveEpilogueFwdINS6_IJS8_S8_S9_EEENS6_IJNS7_ILi1EEESH_SH_EEESB_SD_Li128ELb1ELb1ELb0ELb0EEENS1_19SingleTileSchedulerILb1ELb0ELb1ELi128EEEEEEEEEvNT_6ParamsE,@"STO_CUDA_ENTRY STV_DEFAULT"
_ZN7cutlass13device_kernelIN5flash19enable_sm80_to_sm89INS1_16FlashAttnFwdSm80INS1_25CollectiveMainloopFwdSm80ILi4ELi1ELb0EN4cute5tupleIJNS5_1CILi128EEENS7_ILi48EEES8_EEELi128ENS_10bfloat16_tEfNS_4arch4Sm80ELb0ELb1ELb0ELb1ELb0ELb0ELb1ELb0EEENS1_21CollectiveEpilogueFwdINS6_IJS8_S8_S9_EEENS6_IJNS7_ILi1EEESH_SH_EEESB_SD_Li128ELb1ELb1ELb0ELb0EEENS1_19SingleTileSchedulerILb1ELb0ELb1ELi128EEEEEEEEEvNT_6ParamsE:
[----:B------:R-:W-:Y:S01]  /*0000*/  LDC R1, c[0x0][0x28] ;  /* 0x00000a00ff017b82 */ /* 0x000fe20000000800 */
[----:B------:R-:W-:Y:S05]  /*0010*/  EXIT ;  /* 0x000000000000794d */ /* 0x000fea0003800000 */
.L_x_13:
        /* <DEDUP_REMOVED lines=14> */
.L_x_31:


//--------------------- .text._ZN7cutlass13device_kernelIN5flash19enable_sm80_to_sm89INS1_16FlashAttnFwdSm80INS1_25CollectiveMainloopFwdSm80ILi4ELi1ELb0EN4cute5tupleIJNS5_1CILi128EEENS7_ILi48EEES8_EEELi128ENS_10bfloat16_tEfNS_4arch4Sm80ELb0ELb1ELb0ELb1ELb0ELb1ELb1ELb0EEENS1_21CollectiveEpilogueFwdINS6_IJS8_S8_S9_EEENS6_IJNS7_ILi1EEESH_SH_EEESB_SD_Li128ELb1ELb1ELb0ELb0EEENS1_19SingleTileSchedulerILb1ELb0ELb1ELi128EEEEEEEEEvNT_6ParamsE --------------------------
	.section	.text._ZN7cutlass13device_kernelIN5flash19enable_sm80_to_sm89INS1_16FlashAttnFwdSm80INS1_25CollectiveMainloopFwdSm80ILi4ELi1ELb0EN4cute5tupleIJNS5_1CILi128EEENS7_ILi48EEES8_EEELi128ENS_10bfloat16_tEfNS_4arch4Sm80ELb0ELb1ELb0ELb1ELb0ELb1ELb1ELb0EEENS1_21CollectiveEpilogueFwdINS6_IJS8_S8_S9_EEENS6_IJNS7_ILi1EEESH_SH_EEESB_SD_Li128ELb1ELb1ELb0ELb0EEENS1_19SingleTileSchedulerILb1ELb0ELb1ELi128EEEEEEEEEvNT_6ParamsE,"ax",@progbits
	.align	128
.text._ZN7cutlass13device_kernelIN5flash19enable_sm80_to_sm89INS1_16FlashAttnFwdSm80INS1_25CollectiveMainloopFwdSm80ILi4ELi1ELb0EN4cute5tupleIJNS5_1CILi128EEENS7_ILi48EEES8_EEELi128ENS_10bfloat16_tEfNS_4arch4Sm80ELb0ELb1ELb0ELb1ELb0ELb1ELb1ELb0EEENS1_21CollectiveEpilogueFwdINS6_IJS8_S8_S9_EEENS6_IJNS7_ILi1EEESH_SH_EEESB_SD_Li128ELb1ELb1ELb0ELb0EEENS1_19SingleTileSchedulerILb1ELb0ELb1ELi128EEEEEEEEEvNT_6ParamsE:
        .type           _ZN7cutlass13device_kernelIN5flash19enable_sm80_to_sm89INS1_16FlashAttnFwdSm80INS1_25CollectiveMainloopFwdSm80ILi4ELi1ELb0EN4cute5tupleIJNS5_1CILi128EEENS7_ILi48EEES8_EEELi128ENS_10bfloat16_tEfNS_4arch4Sm80ELb0ELb1ELb0ELb1ELb0ELb1ELb1ELb0EEENS1_21CollectiveEpilogueFwdINS6_IJS8_S8_S9_EEENS6_IJNS7_ILi1EEESH_SH_EEESB_SD_Li128ELb1ELb1ELb0ELb0EEENS1_19SingleTileSchedulerILb1ELb0ELb1ELi128EEEEEEEEEvNT_6ParamsE,@function
        .size           _ZN7cutlass13device_kernelIN5flash19enable_sm80_to_sm89INS1_16FlashAttnFwdSm80INS1_25CollectiveMainloopFwdSm80ILi4ELi1ELb0EN4cute5tupleIJNS5_1CILi128EEENS7_ILi48EEES8_EEELi128ENS_10bfloat16_tEfNS_4arch4Sm80ELb0ELb1ELb0ELb1ELb0ELb1ELb1ELb0EEENS1_21CollectiveEpilogueFwdINS6_IJS8_S8_S9_EEENS6_IJNS7_ILi1EEESH_SH_EEESB_SD_Li128ELb1ELb1ELb0ELb0EEENS1_19SingleTileSchedulerILb1ELb0ELb1ELi128EEEEEEEEEvNT_6ParamsE,(.L_x_32 - _ZN7cutlass13device_kernelIN5flash19enable_sm80_to_sm89INS1_16FlashAttnFwdSm80INS1_25CollectiveMainloopFwdSm80ILi4ELi1ELb0EN4cute5tupleIJNS5_1CILi128EEENS7_ILi48EEES8_EEELi128ENS_10bfloat16_tEfNS_4arch4Sm80ELb0ELb1ELb0ELb1ELb0ELb1ELb1ELb0EEENS1_21CollectiveEpilogueFwdINS6_IJS8_S8_S9_EEENS6_IJNS7_ILi1EEESH_SH_EEESB_SD_Li128ELb1ELb1ELb0ELb0EEENS1_19SingleTileSchedulerILb1ELb0ELb1ELi128EEEEEEEEEvNT_6ParamsE)
        .other          _ZN7cutlass13device_kernelIN5flash19enable_sm80_to_sm89INS1_16FlashAttnFwdSm80INS1_25CollectiveMainloopFwdSm80ILi4ELi1ELb0EN4cute5tupleIJNS5_1CILi128EEENS7_ILi48EEES8_EEELi128ENS_10bfloat16_tEfNS_4arch4Sm80ELb0ELb1ELb0ELb1ELb0ELb1ELb1ELb0EEENS1_21CollectiveEpilogueFwdINS6_IJS8_S8_S9_EEENS6_IJNS7_ILi1EEESH_SH_EEESB_SD_Li128ELb1ELb1ELb0ELb0EEENS1_19SingleTileSchedulerILb1ELb0ELb1ELi128EEEEEEEEEvNT_6ParamsE,@"STO_CUDA_ENTRY STV_DEFAULT"
_ZN7cutlass13device_kernelIN5flash19enable_sm80_to_sm89INS1_16FlashAttnFwdSm80INS1_25CollectiveMainloopFwdSm80ILi4ELi1ELb0EN4cute5tupleIJNS5_1CILi128EEENS7_ILi48EEES8_EEELi128ENS_10bfloat16_tEfNS_4arch4Sm80ELb0ELb1ELb0ELb1ELb0ELb1ELb1ELb0EEENS1_21CollectiveEpilogueFwdINS6_IJS8_S8_S9_EEENS6_IJNS7_ILi1EEESH_SH_EEESB_SD_Li128ELb1ELb1ELb0ELb0EEENS1_19SingleTileSchedulerILb1ELb0ELb1ELi128EEEEEEEEEvNT_6ParamsE:
[----:B------:R-:W-:Y:S01]  /*0000*/  LDC R1, c[0x0][0x28] ;  /* 0x00000a00ff017b82 */ /* 0x000fe20000000800 */
[----:B------:R-:W-:Y:S05]  /*0010*/  EXIT ;  /* 0x000000000000794d */ /* 0x000fea0003800000 */
.L_x_14:
        /* <DEDUP_REMOVED lines=14> */
.L_x_32:


//--------------------- .text._ZN7cutlass13device_kernelIN5flash19enable_sm80_to_sm89INS1_16FlashAttnFwdSm80INS1_25CollectiveMainloopFwdSm80ILi4ELi1ELb0EN4cute5tupleIJNS5_1CILi128EEENS7_ILi64EEES8_EEELi128ENS_10bfloat16_tEfNS_4arch4Sm80ELb1ELb0ELb0ELb0ELb0ELb0ELb1ELb0EEENS1_21CollectiveEpilogueFwdINS6_IJS8_S8_S9_EEENS6_IJNS7_ILi1EEESH_SH_EEESB_SD_Li128ELb0ELb1ELb0ELb0EEENS1_30DynamicPersistentTileSchedulerILi128ELi128ELb0ELb1ELb0EEEEEEEEEvNT_6ParamsE --------------------------
	.section	.text._ZN7cutlass13device_kernelIN5flash19enable_sm80_to_sm89INS1_16FlashAttnFwdSm80INS1_25CollectiveMainloopFwdSm80ILi4ELi1ELb0EN4cute5tupleIJNS5_1CILi128EEENS7_ILi64EEES8_EEELi128ENS_10bfloat16_tEfNS_4arch4Sm80ELb1ELb0ELb0ELb0ELb0ELb0ELb1ELb0EEENS1_21CollectiveEpilogueFwdINS6_IJS8_S8_S9_EEENS6_IJNS7_ILi1EEESH_SH_EEESB_SD_Li128ELb0ELb1ELb0ELb0EEENS1_30DynamicPersistentTileSchedulerILi128ELi128ELb0ELb1ELb0EEEEEEEEEvNT_6ParamsE,"ax",@progbits
	.align	128
.text._ZN7cutlass13device_kernelIN5flash19enable_sm80_to_sm89INS1_16FlashAttnFwdSm80INS1_25CollectiveMainloopFwdSm80ILi4ELi1ELb0EN4cute5tupleIJNS5_1CILi128EEENS7_ILi64EEES8_EEELi128ENS_10bfloat16_tEfNS_4arch4Sm80ELb1ELb0ELb0ELb0ELb0ELb0ELb1ELb0EEENS1_21CollectiveEpilogueFwdINS6_IJS8_S8_S9_EEENS6_IJNS7_ILi1EEESH_SH_EEESB_SD_Li128ELb0ELb1ELb0ELb0EEENS1_30DynamicPersistentTileSchedulerILi128ELi128ELb0ELb1ELb0EEEEEEEEEvNT_6ParamsE:
        .type           _ZN7cutlass13device_kernelIN5flash19enable_sm80_to_sm89INS1_16FlashAttnFwdSm80INS1_25CollectiveMainloopFwdSm80ILi4ELi1ELb0EN4cute5tupleIJNS5_1CILi128EEENS7_ILi64EEES8_EEELi128ENS_10bfloat16_tEfNS_4arch4Sm80ELb1ELb0ELb0ELb0ELb0ELb0ELb1ELb0EEENS1_21CollectiveEpilogueFwdINS6_IJS8_S8_S9_EEENS6_IJNS7_ILi1EEESH_SH_EEESB_SD_Li128ELb0ELb1ELb0ELb0EEENS1_30DynamicPersistentTileSchedulerILi128ELi128ELb0ELb1ELb0EEEEEEEEEvNT_6ParamsE,@function
        .size           _ZN7cutlass13device_kernelIN5flash19enable_sm80_to_sm89INS1_16FlashAttnFwdSm80INS1_25CollectiveMainloopFwdSm80ILi4ELi1ELb0EN4cute5tupleIJNS5_1CILi128EEENS7_ILi64EEES8_EEELi128ENS_10bfloat16_tEfNS_4arch4Sm80ELb1ELb0ELb0ELb0ELb0ELb0ELb1ELb0EEENS1_21CollectiveEpilogueFwdINS6_IJS8_S8_S9_EEENS6_IJNS7_ILi1EEESH_SH_EEESB_SD_Li128ELb0ELb1ELb0ELb0EEENS1_30DynamicPersistentTileSchedulerILi128ELi128ELb0ELb1ELb0EEEEEEEEEvNT_6ParamsE,(.L_x_33 - _ZN7cutlass13device_kernelIN5flash19enable_sm80_to_sm89INS1_16FlashAttnFwdSm80INS1_25CollectiveMainloopFwdSm80ILi4ELi1ELb0EN4cute5tupleIJNS5_1CILi128EEENS7_ILi64EEES8_EEELi128ENS_10bfloat16_tEfNS_4arch4Sm80ELb1ELb0ELb0ELb0ELb0ELb0ELb1ELb0EEENS1_21CollectiveEpilogueFwdINS6_IJS8_S8_S9_EEENS6_IJNS7_ILi1EEESH_SH_EEESB_SD_Li128ELb0ELb1ELb0ELb0EEENS1_30DynamicPersistentTileSchedulerILi128ELi128ELb0ELb1ELb0EEEEEEEEEvNT_6ParamsE)
        .other          _ZN7cutlass13device_kernelIN5flash19enable_sm80_to_sm89INS1_16FlashAttnFwdSm80INS1_25CollectiveMainloopFwdSm80ILi4ELi1ELb0EN4cute5tupleIJNS5_1CILi128EEENS7_ILi64EEES8_EEELi128ENS_10bfloat16_tEfNS_4arch4Sm80ELb1ELb0ELb0ELb0ELb0ELb0ELb1ELb0EEENS1_21CollectiveEpilogueFwdINS6_IJS8_S8_S9_EEENS6_IJNS7_ILi1EEESH_SH_EEESB_SD_Li128ELb0ELb1ELb0ELb0EEENS1_30DynamicPersistentTileSchedulerILi128ELi128ELb0ELb1ELb0EEEEEEEEEvNT_6ParamsE,@"STO_CUDA_ENTRY STV_DEFAULT"
_ZN7cutlass13device_kernelIN5flash19enable_sm80_to_sm89INS1_16FlashAttnFwdSm80INS1_25CollectiveMainloopFwdSm80ILi4ELi1ELb0EN4cute5tupleIJNS5_1CILi128EEENS7_ILi64EEES8_EEELi128ENS_10bfloat16_tEfNS_4arch4Sm80ELb1ELb0ELb0ELb0ELb0ELb0ELb1ELb0EEENS1_21CollectiveEpilogueFwdINS6_IJS8_S8_S9_EEENS6_IJNS7_ILi1EEESH_SH_EEESB_SD_Li128ELb0ELb1ELb0ELb0EEENS1_30DynamicPersistentTileSchedulerILi128ELi128ELb0ELb1ELb0EEEEEEEEEvNT_6ParamsE:
[----:B------:R-:W-:Y:S01]  /*0000*/  LDC R1, c[0x0][0x28] ;  /* 0x00000a00ff017b82 */ /* 0x000fe20000000800 */
[----:B------:R-:W-:Y:S05]  /*0010*/  EXIT ;  /* 0x000000000000794d */ /* 0x000fea0003800000 */
.L_x_15:
        /* <DEDUP_REMOVED lines=14> */
.L_x_33:


//--------------------- .text._ZN7cutlass13device_kernelIN5flash19enable_sm80_to_sm89INS1_16FlashAttnFwdSm80INS1_25CollectiveMainloopFwdSm80ILi4ELi1ELb0EN4cute5tupleIJNS5_1CILi128EEENS7_ILi64EEES8_EEELi128ENS_10bfloat16_tEfNS_4arch4Sm80ELb1ELb0ELb0ELb1ELb0ELb0ELb1ELb0EEENS1_21CollectiveEpilogueFwdINS6_IJS8_S8_S9_EEENS6_IJNS7_ILi1EEESH_SH_EEESB_SD_Li128ELb1ELb1ELb0ELb0EEENS1_19SingleTileSchedulerILb1ELb0ELb1ELi128EEEEEEEEEvNT_6ParamsE --------------------------
	.section	.text._ZN7cutlass13device_kernelIN5flash19enable_sm80_to_sm89INS1_16FlashAttnFwdSm80INS1_25CollectiveMainloopFwdSm80ILi4ELi1ELb0EN4cute5tupleIJNS5_1CILi128EEENS7_ILi64EEES8_EEELi128ENS_10bfloat16_tEfNS_4arch4Sm80ELb1ELb0ELb0ELb1ELb0ELb0ELb1ELb0EEENS1_21CollectiveEpilogueFwdINS6_IJS8_S8_S9_EEENS6_IJNS7_ILi1EEESH_SH_EEESB_SD_Li128ELb1ELb1ELb0ELb0EEENS1_19SingleTileSchedulerILb1ELb0ELb1ELi128EEEEEEEEEvNT_6ParamsE,"ax",@progbits
	.align	128
.text._ZN7cutlass13device_kernelIN5flash19enable_sm80_to_sm89INS1_16FlashAttnFwdSm80INS1_25CollectiveMainloopFwdSm80ILi4ELi1ELb0EN4cute5tupleIJNS5_1CILi128EEENS7_ILi64EEES8_EEELi128ENS_10bfloat16_tEfNS_4arch4Sm80ELb1ELb0ELb0ELb1ELb0ELb0ELb1ELb0EEENS1_21CollectiveEpilogueFwdINS6_IJS8_S8_S9_EEENS6_IJNS7_ILi1EEESH_SH_EEESB_SD_Li128ELb1ELb1ELb0ELb0EEENS1_19SingleTileSchedulerILb1ELb0ELb1ELi128EEEEEEEEEvNT_6ParamsE:
        .type           _ZN7cutlass13device_kernelIN5flash19enable_sm80_to_sm89INS1_16FlashAttnFwdSm80INS1_25CollectiveMainloopFwdSm80ILi4ELi1ELb0EN4cute5tupleIJNS5_1CILi128EEENS7_ILi64EEES8_EEELi128ENS_10bfloat16_tEfNS_4arch4Sm80ELb1ELb0ELb0ELb1ELb0ELb0ELb1ELb0EEENS1_21CollectiveEpilogueFwdINS6_IJS8_S8_S9_EEENS6_IJNS7_ILi1EEESH_SH_EEESB_SD_Li128ELb1ELb1ELb0ELb0EEENS1_19SingleTileSchedulerILb1ELb0ELb1ELi128EEEEEEEEEvNT_6ParamsE,@function
        .size           _ZN7cutlass13device_kernelIN5flash19enable_sm80_to_sm89INS1_16FlashAttnFwdSm80INS1_25CollectiveMainloopFwdSm80ILi4ELi1ELb0EN4cute5tupleIJNS5_1CILi128EEENS7_ILi64EEES8_EEELi128ENS_10bfloat16_tEfNS_4arch4Sm80ELb1ELb0ELb0ELb1ELb0ELb0ELb1ELb0EEENS1_21CollectiveEpilogueFwdINS6_IJS8_S8_S9_EEENS6_IJNS7_ILi1EEESH_SH_EEESB_SD_Li128ELb1ELb1ELb0ELb0EEENS1_19SingleTileSchedulerILb1ELb0ELb1ELi128EEEEEEEEEvNT_6ParamsE,(.L_x_34 - _ZN7cutlass13device_kernelIN5flash19enable_sm80_to_sm89INS1_16FlashAttnFwdSm80INS1_25CollectiveMainloopFwdSm80ILi4ELi1ELb0EN4cute5tupleIJNS5_1CILi128EEENS7_ILi64EEES8_EEELi128ENS_10bfloat16_tEfNS_4arch4Sm80ELb1ELb0ELb0ELb1ELb0ELb0ELb1ELb0EEENS1_21CollectiveEpilogueFwdINS6_IJS8_S8_S9_EEENS6_IJNS7_ILi1EEESH_SH_EEESB_SD_Li128ELb1ELb1ELb0ELb0EEENS1_19SingleTileSchedulerILb1ELb0ELb1ELi128EEEEEEEEEvNT_6ParamsE)
        .other          _ZN7cutlass13device_kernelIN5flash19enable_sm80_to_sm89INS1_16FlashAttnFwdSm80INS1_25CollectiveMainloopFwdSm80ILi4ELi1ELb0EN4cute5tupleIJNS5_1CILi128EEENS7_ILi64EEES8_EEELi128ENS_10bfloat16_tEfNS_4arch4Sm80ELb1ELb0ELb0ELb1ELb0ELb0ELb1ELb0EEENS1_21CollectiveEpilogueFwdINS6_IJS8_S8_S9_EEENS6_IJNS7_ILi1EEESH_SH_EEESB_SD_Li128ELb1ELb1ELb0ELb0EEENS1_19SingleTileSchedulerILb1ELb0ELb1ELi128EEEEEEEEEvNT_6ParamsE,@"STO_CUDA_ENTRY STV_DEFAULT"
_ZN7cutlass13device_kernelIN5flash19enable_sm80_to_sm89INS1_16FlashAttnFwdSm80INS1_25CollectiveMainloopFwdSm80ILi4ELi1ELb0EN4cute5tupleIJNS5_1CILi128EEENS7_ILi64EEES8_EEELi128ENS_10bfloat16_tEfNS_4arch4Sm80ELb1ELb0ELb0ELb1ELb0ELb0ELb1ELb0EEENS1_21CollectiveEpilogueFwdINS6_IJS8_S8_S9_EEENS6_IJNS7_ILi1EEESH_SH_EEESB_SD_Li128ELb1ELb1ELb0ELb0EEENS1_19SingleTileSchedulerILb1ELb0ELb1ELi128EEEEEEEEEvNT_6ParamsE:
[----:B------:R-:W-:Y:S01]  /*0000*/  LDC R1, c[0x0][0x28] ;  /* 0x00000a00ff017b82 */ /* 0x000fe20000000800 */
[----:B------:R-:W-:Y:S05]  /*0010*/  EXIT ;  /* 0x000000000000794d */ /* 0x000fea0003800000 */
.L_x_16:
        /* <DEDUP_REMOVED lines=14> */
.L_x_34:


//--------------------- .text._ZN7cutlass13device_kernelIN5flash19enable_sm80_to_sm89INS1_16FlashAttnFwdSm80INS1_25CollectiveMainloopFwdSm80ILi4ELi1ELb0EN4cute5tupleIJNS5_1CILi128EEENS7_ILi64EEES8_EEELi128ENS_10bfloat16_tEfNS_4arch4Sm80ELb1ELb0ELb0ELb1ELb0ELb1ELb1ELb0EEENS1_21CollectiveEpilogueFwdINS6_IJS8_S8_S9_EEENS6_IJNS7_ILi1EEESH_SH_EEESB_SD_Li128ELb1ELb1ELb0ELb0EEENS1_19SingleTileSchedulerILb1ELb0ELb1ELi128EEEEEEEEEvNT_6ParamsE --------------------------
	.section	.text._ZN7cutlass13device_kernelIN5flash19enable_sm80_to_sm89INS1_16FlashAttnFwdSm80INS1_25CollectiveMainloopFwdSm80ILi4ELi1ELb0EN4cute5tupleIJNS5_1CILi128EEENS7_ILi64EEES8_EEELi128ENS_10bfloat16_tEfNS_4arch4Sm80ELb1ELb0ELb0ELb1ELb0ELb1ELb1ELb0EEENS1_21CollectiveEpilogueFwdINS6_IJS8_S8_S9_EEENS6_IJNS7_ILi1EEESH_SH_EEESB_SD_Li128ELb1ELb1ELb0ELb0EEENS1_19SingleTileSchedulerILb1ELb0ELb1ELi128EEEEEEEEEvNT_6ParamsE,"ax",@progbits
	.align	128
.text._ZN7cutlass13device_kernelIN5flash19enable_sm80_to_sm89INS1_16FlashAttnFwdSm80INS1_25CollectiveMainloopFwdSm80ILi4ELi1ELb0EN4cute5tupleIJNS5_1CILi128EEENS7_ILi64EEES8_EEELi128ENS_10bfloat16_tEfNS_4arch4Sm80ELb1ELb0ELb0ELb1ELb0ELb1ELb1ELb0EEENS1_21CollectiveEpilogueFwdINS6_IJS8_S8_S9_EEENS6_IJNS7_ILi1EEESH_SH_EEESB_SD_Li128ELb1ELb1ELb0ELb0EEENS1_19SingleTileSchedulerILb1ELb0ELb1ELi128EEEEEEEEEvNT_6ParamsE:
        .type           _ZN7cutlass13device_kernelIN5flash19enable_sm80_to_sm89INS1_16FlashAttnFwdSm80INS1_25CollectiveMainloopFwdSm80ILi4ELi1ELb0EN4cute5tupleIJNS5_1CILi128EEENS7_ILi64EEES8_EEELi128ENS_10bfloat16_tEfNS_4arch4Sm80ELb1ELb0ELb0ELb1ELb0ELb1ELb1ELb0EEENS1_21CollectiveEpilogueFwdINS6_IJS8_S8_S9_EEENS6_IJNS7_ILi1EEESH_SH_EEESB_SD_Li128ELb1ELb1ELb0ELb0EEENS1_19SingleTileSchedulerILb1ELb0ELb1ELi128EEEEEEEEEvNT_6ParamsE,@function
        .size           _ZN7cutlass13device_kernelIN5flash19enable_sm80_to_sm89INS1_16FlashAttnFwdSm80INS1_25CollectiveMainloopFwdSm80ILi4ELi1ELb0EN4cute5tupleIJNS5_1CILi128EEENS7_ILi64EEES8_EEELi128ENS_10bfloat16_tEfNS_4arch4Sm80ELb1ELb0ELb0ELb1ELb0ELb1ELb1ELb0EEENS1_21CollectiveEpilogueFwdINS6_IJS8_S8_S9_EEENS6_IJNS7_ILi1EEESH_SH_EEESB_SD_Li128ELb1ELb1ELb0ELb0EEENS1_19SingleTileSchedulerILb1ELb0ELb1ELi128EEEEEEEEEvNT_6ParamsE,(.L_x_35 - _ZN7cutlass13device_kernelIN5flash19enable_sm80_to_sm89INS1_16FlashAttnFwdSm80INS1_25CollectiveMainloopFwdSm80ILi4ELi1ELb0EN4cute5tupleIJNS5_1CILi128EEENS7_ILi64EEES8_EEELi128ENS_10bfloat16_tEfNS_4arch4Sm80ELb1ELb0ELb0ELb1ELb0ELb1ELb1ELb0EEENS1_21CollectiveEpilogueFwdINS6_IJS8_S8_S9_EEENS6_IJNS7_ILi1EEESH_SH_EEESB_SD_Li128ELb1ELb1ELb0ELb0EEENS1_19SingleTileSchedulerILb1ELb0ELb1ELi128EEEEEEEEEvNT_6ParamsE)
        .other          _ZN7cutlass13device_kernelIN5flash19enable_sm80_to_sm89INS1_16FlashAttnFwdSm80INS1_25CollectiveMainloopFwdSm80ILi4ELi1ELb0EN4cute5tupleIJNS5_1CILi128EEENS7_ILi64EEES8_EEELi128ENS_10bfloat16_tEfNS_4arch4Sm80ELb1ELb0ELb0ELb1ELb0ELb1ELb1ELb0EEENS1_21CollectiveEpilogueFwdINS6_IJS8_S8_S9_EEENS6_IJNS7_ILi1EEESH_SH_EEESB_SD_Li128ELb1ELb1ELb0ELb0EEENS1_19SingleTileSchedulerILb1ELb0ELb1ELi128EEEEEEEEEvNT_6ParamsE,@"STO_CUDA_ENTRY STV_DEFAULT"
_ZN7cutlass13device_kernelIN5flash19enable_sm80_to_sm89INS1_16FlashAttnFwdSm80INS1_25CollectiveMainloopFwdSm80ILi4ELi1ELb0EN4cute5tupleIJNS5_1CILi128EEENS7_ILi64EEES8_EEELi128ENS_10bfloat16_tEfNS_4arch4Sm80ELb1ELb0ELb0ELb1ELb0ELb1ELb1ELb0EEENS1_21CollectiveEpilogueFwdINS6_IJS8_S8_S9_EEENS6_IJNS7_ILi1EEESH_SH_EEESB_SD_Li128ELb1ELb1ELb0ELb0EEENS1_19SingleTileSchedulerILb1ELb0ELb1ELi128EEEEEEEEEvNT_6ParamsE:
[----:B------:R-:W-:Y:S01]  /*0000*/  LDC R1, c[0x0][0x28] ;  /* 0x00000a00ff017b82 */ /* 0x000fe20000000800 */
[----:B------:R-:W-:Y:S05]  /*0010*/  EXIT ;  /* 0x000000000000794d */ /* 0x000fea0003800000 */
.L_x_17:
        /* <DEDUP_REMOVED lines=14> */
.L_x_35:


//--------------------- .nv.shared.reserved.0     --------------------------
	.section	.nv.shared.reserved.0,"aw",@nobits
	.weak		__nv_reservedSMEM_offset_0_alias
	.size		__nv_reservedSMEM_offset_0_alias, 0, 0
	.other		__nv_reservedSMEM_offset_0_alias,@"STO_CUDA_RESERVED_SHARED STV_DEFAULT"
__nv_reservedSMEM_offset_0_alias:
	.zero		0


//--------------------- .nv.global                --------------------------
	.section	.nv.global,"aw",@nobits
.nv.global:
	.type		_ZN66_INTERNAL_43f44d2a_30_flash_fwd_hdim128_bf16_sm80_cu_3fbc093a_28134cute1_E,@object
	.size		_ZN66_INTERNAL_43f44d2a_30_flash_fwd_hdim128_bf16_sm80_cu_3fbc093a_28134cute1_E,(_ZN66_INTERNAL_43f44d2a_30_flash_fwd_hdim128_bf16_sm80_cu_3fbc093a_28134cuda3std3__45__cpo6cbeginE - _ZN66_INTERNAL_43f44d2a_30_flash_fwd_hdim128_bf16_sm80_cu_3fbc093a_28134cute1_E)
_ZN66_INTERNAL_43f44d2a_30_flash_fwd_hdim128_bf16_sm80_cu_3fbc093a_28134cute1_E:
	.zero		1
	.type		_ZN66_INTERNAL_43f44d2a_30_flash_fwd_hdim128_bf16_sm80_cu_3fbc093a_28134cuda3std3__45__cpo6cbeginE,@object
	.size		_ZN66_INTERNAL_43f44d2a_30_flash_fwd_hdim128_bf16_sm80_cu_3fbc093a_28134cuda3std3__45__cpo6cbeginE,(_ZN66_INTERNAL_43f44d2a_30_flash_fwd_hdim128_bf16_sm80_cu_3fbc093a_28134cuda3std3__48in_placeE - _ZN66_INTERNAL_43f44d2a_30_flash_fwd_hdim128_bf16_sm80_cu_3fbc093a_28134cuda3std3__45__cpo6cbeginE)
_ZN66_INTERNAL_43f44d2a_30_flash_fwd_hdim128_bf16_sm80_cu_3fbc093a_28134cuda3std3__45__cpo6cbeginE:
	.zero		1
	.type		_ZN66_INTERNAL_43f44d2a_30_flash_fwd_hdim128_bf16_sm80_cu_3fbc093a_28134cuda3std3__48in_placeE,@object
	.size		_ZN66_INTERNAL_43f44d2a_30_flash_fwd_hdim128_bf16_sm80_cu_3fbc093a_28134cuda3std3__48in_placeE,(_ZN66_INTERNAL_43f44d2a_30_flash_fwd_hdim128_bf16_sm80_cu_3fbc093a_28134cuda3std6ranges3__45__cpo9iter_moveE - _ZN66_INTERNAL_43f44d2a_30_flash_fwd_hdim128_bf16_sm80_cu_3fbc093a_28134cuda3std3__48in_placeE)
_ZN66_INTERNAL_43f44d2a_30_flash_fwd_hdim128_bf16_sm80_cu_3fbc093a_28134cuda3std3__48in_placeE:
	.zero		1
	.type		_ZN66_INTERNAL_43f44d2a_30_flash_fwd_hdim128_bf16_sm80_cu_3fbc093a_28134cuda3std6ranges3__45__cpo9iter_moveE,@object
	.size		_ZN66_INTERNAL_43f44d2a_30_flash_fwd_hdim128_bf16_sm80_cu_3fbc093a_28134cuda3std6ranges3__45__cpo9iter_moveE,(_ZN66_INTERNAL_43f44d2a_30_flash_fwd_hdim128_bf16_sm80_cu_3fbc093a_28134cuda3std3__45__cpo5beginE - _ZN66_INTERNAL_43f44d2a_30_flash_fwd_hdim128_bf16_sm80_cu_3fbc093a_28134cuda3std6ranges3__45__cpo9iter_moveE)
_ZN66_INTERNAL_43f44d2a_30_flash_fwd_hdim128_bf16_sm80_cu_3fbc093a_28134cuda3std6ranges3__45__cpo9iter_moveE:
	.zero		1
	.type		_ZN66_INTERNAL_43f44d2a_30_flash_fwd_hdim128_bf16_sm80_cu_3fbc093a_28134cuda3std3__45__cpo5beginE,@object
	.size		_ZN66_INTERNAL_43f44d2a_30_flash_fwd_hdim128_bf16_sm80_cu_3fbc093a_28134cuda3std3__45__cpo5beginE,(_ZN66_INTERNAL_43f44d2a_30_flash_fwd_hdim128_bf16_sm80_cu_3fbc093a_28134cuda3std3__468_GLOBAL__N__43f44d2a_30_flash_fwd_hdim128_bf16_sm80_cu_3fbc093a_28136ignoreE - _ZN66_INTERNAL_43f44d2a_30_flash_fwd_hdim128_bf16_sm80_cu_3fbc093a_28134cuda3std3__45__cpo5beginE)
_ZN66_INTERNAL_43f44d2a_30_flash_fwd_hdim128_bf16_sm80_cu_3fbc093a_28134cuda3std3__45__cpo5beginE:
	.zero		1
	.type		_ZN66_INTERNAL_43f44d2a_30_flash_fwd_hdim128_bf16_sm80_cu_3fbc093a_28134cuda3std3__468_GLOBAL__N__43f44d2a_30_flash_fwd_hdim128_bf16_sm80_cu_3fbc093a_28136ignoreE,@object
	.size		_ZN66_INTERNAL_43f44d2a_30_flash_fwd_hdim128_bf16_sm80_cu_3fbc093a_28134cuda3std3__468_GLOBAL__N__43f44d2a_30_flash_fwd_hdim128_bf16_sm80_cu_3fbc093a_28136ignoreE,(_ZN66_INTERNAL_43f44d2a_30_flash_fwd_hdim128_bf16_sm80_cu_3fbc093a_28134cute7productE - _ZN66_INTERNAL_43f44d2a_30_flash_fwd_hdim128_bf16_sm80_cu_3fbc093a_28134cuda3std3__468_GLOBAL__N__43f44d2a_30_flash_fwd_hdim128_bf16_sm80_cu_3fbc093a_28136ignoreE)
_ZN66_INTERNAL_43f44d2a_30_flash_fwd_hdim128_bf16_sm80_cu_3fbc093a_28134cuda3std3__468_GLOBAL__N__43f44d2a_30_flash_fwd_hdim128_bf16_sm80_cu_3fbc093a_28136ignoreE:
	.zero		1
	.type		_ZN66_INTERNAL_43f44d2a_30_flash_fwd_hdim128_bf16_sm80_cu_3fbc093a_28134cute7productE,@object
	.size		_ZN66_INTERNAL_43f44d2a_30_flash_fwd_hdim128_bf16_sm80_cu_3fbc093a_28134cute7productE,(_ZN66_INTERNAL_43f44d2a_30_flash_fwd_hdim128_bf16_sm80_cu_3fbc093a_28134cuda3std3__45__cpo3endE - _ZN66_INTERNAL_43f44d2a_30_flash_fwd_hdim128_bf16_sm80_cu_3fbc093a_28134cute7productE)
_ZN66_INTERNAL_43f44d2a_30_flash_fwd_hdim128_bf16_sm80_cu_3fbc093a_28134cute7productE:
	.zero		1
	.type		_ZN66_INTERNAL_43f44d2a_30_flash_fwd_hdim128_bf16_sm80_cu_3fbc093a_28134cuda3std3__45__cpo3endE,@object
	.size		_ZN66_INTERNAL_43f44d2a_30_flash_fwd_hdim128_bf16_sm80_cu_3fbc093a_28134cuda3std3__45__cpo3endE,(_ZN66_INTERNAL_43f44d2a_30_flash_fwd_hdim128_bf16_sm80_cu_3fbc093a_28134cuda3std3__419piecewise_constructE - _ZN66_INTERNAL_43f44d2a_30_flash_fwd_hdim128_bf16_sm80_cu_3fbc093a_28134cuda3std3__45__cpo3endE)
_ZN66_INTERNAL_43f44d2a_30_flash_fwd_hdim128_bf16_sm80_cu_3fbc093a_28134cuda3std3__45__cpo3endE:
	.zero		1
	.type		_ZN66_INTERNAL_43f44d2a_30_flash_fwd_hdim128_bf16_sm80_cu_3fbc093a_28134cuda3std3__419piecewise_constructE,@object
	.size		_ZN66_INTERNAL_43f44d2a_30_flash_fwd_hdim128_bf16_sm80_cu_3fbc093a_28134cuda3std3__419piecewise_constructE,(_ZN66_INTERNAL_43f44d2a_30_flash_fwd_hdim128_bf16_sm80_cu_3fbc093a_28134cuda3std3__45__cpo4cendE - _ZN66_INTERNAL_43f44d2a_30_flash_fwd_hdim128_bf16_sm80_cu_3fbc093a_28134cuda3std3__419piecewise_constructE)
_ZN66_INTERNAL_43f44d2a_30_flash_fwd_hdim128_bf16_sm80_cu_3fbc093a_28134cuda3std3__419piecewise_constructE:
	.zero		1
	.type		_ZN66_INTERNAL_43f44d2a_30_flash_fwd_hdim128_bf16_sm80_cu_3fbc093a_28134cuda3std3__45__cpo4cendE,@object
	.size		_ZN66_INTERNAL_43f44d2a_30_flash_fwd_hdim128_bf16_sm80_cu_3fbc093a_28134cuda3std3__45__cpo4cendE,(_ZN66_INTERNAL_43f44d2a_30_flash_fwd_hdim128_bf16_sm80_cu_3fbc093a_28134cuda3std6ranges3__45__cpo4swapE - _ZN66_INTERNAL_43f44d2a_30_flash_fwd_hdim128_bf16_sm80_cu_3fbc093a_28134cuda3std3__45__cpo4cendE)
_ZN66_INTERNAL_43f44d2a_30_flash_fwd_hdim128_bf16_sm80_cu_3fbc093a_28134cuda3std3__45__cpo4cendE:
	.zero		1
	.type		_ZN66_INTERNAL_43f44d2a_30_flash_fwd_hdim128_bf16_sm80_cu_3fbc093a_28134cuda3std6ranges3__45__cpo4swapE,@object
	.size		_ZN66_INTERNAL_43f44d2a_30_flash_fwd_hdim128_bf16_sm80_cu_3fbc093a_28134cuda3std6ranges3__45__cpo4swapE,(.L_7 - _ZN66_INTERNAL_43f44d2a_30_flash_fwd_hdim128_bf16_sm80_cu_3fbc093a_28134cuda3std6ranges3__45__cpo4swapE)
_ZN66_INTERNAL_43f44d2a_30_flash_fwd_hdim128_bf16_sm80_cu_3fbc093a_28134cuda3std6ranges3__45__cpo4swapE:
	.zero		1
.L_7:


//--------------------- .nv.constant0._ZN7cutlass13device_kernelIN5flash19enable_sm80_to_sm89INS1_16FlashAttnFwdSm80INS1_25CollectiveMainloopFwdSm80ILi8ELi1ELb1EN4cute5tupleIJNS5_1CILi128EEES8_S8_EEELi128ENS_10bfloat16_tEfNS_4arch4Sm80ELb0ELb0ELb0ELb0ELb0ELb0ELb1ELb0EEENS1_21CollectiveEpilogueFwdIS9_NS6_IJNS7_ILi1EEESF_SF_EEESA_SC_Li256ELb0ELb1ELb0ELb0EEENS1_19SingleTileSchedulerILb0ELb0ELb1ELi128EEEEEEEEEvNT_6ParamsE --------------------------
	.section	.nv.constant0._ZN7cutlass13device_kernelIN5flash19enable_sm80_to_sm89INS1_16FlashAttnFwdSm80INS1_25CollectiveMainloopFwdSm80ILi8ELi1ELb1EN4cute5tupleIJNS5_1CILi128EEES8_S8_EEELi128ENS_10bfloat16_tEfNS_4arch4Sm80ELb0ELb0ELb0ELb0ELb0ELb0ELb1ELb0EEENS1_21CollectiveEpilogueFwdIS9_NS6_IJNS7_ILi1EEESF_SF_EEESA_SC_Li256ELb0ELb1ELb0ELb0EEENS1_19SingleTileSchedulerILb0ELb0ELb1ELi128EEEEEEEEEvNT_6ParamsE,"a",@progbits
	.sectionflags	@""
	.align	4
.nv.constant0._ZN7cutlass13device_kernelIN5flash19enable_sm80_to_sm89INS1_16FlashAttnFwdSm80INS1_25CollectiveMainloopFwdSm80ILi8ELi1ELb1EN4cute5tupleIJNS5_1CILi128EEES8_S8_EEELi128ENS_10bfloat16_tEfNS_4arch4Sm80ELb0ELb0ELb0ELb0ELb0ELb0ELb1ELb0EEENS1_21CollectiveEpilogueFwdIS9_NS6_IJNS7_ILi1EEESF_SF_EEESA_SC_Li256ELb0ELb1ELb0ELb0EEENS1_19SingleTileSchedulerILb0ELb0ELb1ELi128EEEEEEEEEvNT_6ParamsE:
	.zero		1576


//--------------------- .nv.constant0._ZN7cutlass13device_kernelIN5flash19enable_sm80_to_sm89INS1_16FlashAttnFwdSm80INS1_25CollectiveMainloopFwdSm80ILi8ELi1ELb1EN4cute5tupleIJNS5_1CILi128EEES8_S8_EEELi128ENS_10bfloat16_tEfNS_4arch4Sm80ELb0ELb0ELb0ELb1ELb0ELb0ELb1ELb0EEENS1_21CollectiveEpilogueFwdIS9_NS6_IJNS7_ILi1EEESF_SF_EEESA_SC_Li256ELb1ELb1ELb0ELb0EEENS1_19SingleTileSchedulerILb1ELb0ELb1ELi128EEEEEEEEEvNT_6ParamsE --------------------------
	.section	.nv.constant0._ZN7cutlass13device_kernelIN5flash19enable_sm80_to_sm89INS1_16FlashAttnFwdSm80INS1_25CollectiveMainloopFwdSm80ILi8ELi1ELb1EN4cute5tupleIJNS5_1CILi128EEES8_S8_EEELi128ENS_10bfloat16_tEfNS_4arch4Sm80ELb0ELb0ELb0ELb1ELb0ELb0ELb1ELb0EEENS1_21CollectiveEpilogueFwdIS9_NS6_IJNS7_ILi1EEESF_SF_EEESA_SC_Li256ELb1ELb1ELb0ELb0EEENS1_19SingleTileSchedulerILb1ELb0ELb1ELi128EEEEEEEEEvNT_6ParamsE,"a",@progbits
	.sectionflags	@""
	.align	4
.nv.constant0._ZN7cutlass13device_kernelIN5flash19enable_sm80_to_sm89INS1_16FlashAttnFwdSm80INS1_25CollectiveMainloopFwdSm80ILi8ELi1ELb1EN4cute5tupleIJNS5_1CILi128EEES8_S8_EEELi128ENS_10bfloat16_tEfNS_4arch4Sm80ELb0ELb0ELb0ELb1ELb0ELb0ELb1ELb0EEENS1_21CollectiveEpilogueFwdIS9_NS6_IJNS7_ILi1EEESF_SF_EEESA_SC_Li256ELb1ELb1ELb0ELb0EEENS1_19SingleTileSchedulerILb1ELb0ELb1ELi128EEEEEEEEEvNT_6ParamsE:
	.zero		1576


//--------------------- .nv.constant0._ZN7cutlass13device_kernelIN5flash19enable_sm80_to_sm89INS1_16FlashAttnFwdSm80INS1_25CollectiveMainloopFwdSm80ILi8ELi1ELb1EN4cute5tupleIJNS5_1CILi128EEES8_S8_EEELi128ENS_10bfloat16_tEfNS_4arch4Sm80ELb0ELb0ELb0ELb1ELb0ELb1ELb1ELb0EEENS1_21CollectiveEpilogueFwdIS9_NS6_IJNS7_ILi1EEESF_SF_EEESA_SC_Li256ELb1ELb1ELb0ELb0EEENS1_19SingleTileSchedulerILb1ELb0ELb1ELi128EEEEEEEEEvNT_6ParamsE --------------------------
	.section	.nv.constant0._ZN7cutlass13device_kernelIN5flash19enable_sm80_to_sm89INS1_16FlashAttnFwdSm80INS1_25CollectiveMainloopFwdSm80ILi8ELi1ELb1EN4cute5tupleIJNS5_1CILi128EEES8_S8_EEELi128ENS_10bfloat16_tEfNS_4arch4Sm80ELb0ELb0ELb0ELb1ELb0ELb1ELb1ELb0EEENS1_21CollectiveEpilogueFwdIS9_NS6_IJNS7_ILi1EEESF_SF_EEESA_SC_Li256ELb1ELb1ELb0ELb0EEENS1_19SingleTileSchedulerILb1ELb0ELb1ELi128EEEEEEEEEvNT_6ParamsE,"a",@progbits
	.sectionflags	@""
	.align	4
.nv.constant0._ZN7cutlass13device_kernelIN5flash19enable_sm80_to_sm89INS1_16FlashAttnFwdSm80INS1_25CollectiveMainloopFwdSm80ILi8ELi1ELb1EN4cute5tupleIJNS5_1CILi128EEES8_S8_EEELi128ENS_10bfloat16_tEfNS_4arch4Sm80ELb0ELb0ELb0ELb1ELb0ELb1ELb1ELb0EEENS1_21CollectiveEpilogueFwdIS9_NS6_IJNS7_ILi1EEESF_SF_EEESA_SC_Li256ELb1ELb1ELb0ELb0EEENS1_19SingleTileSchedulerILb1ELb0ELb1ELi128EEEEEEEEEvNT_6ParamsE:
	.zero		1576


//--------------------- .nv.constant0._ZN7cutlass13device_kernelIN5flash19enable_sm80_to_sm89INS1_16FlashAttnFwdSm80INS1_25CollectiveMainloopFwdSm80ILi8ELi1ELb1EN4cute5tupleIJNS5_1CILi128EEENS7_ILi96EEES8_EEELi128ENS_10bfloat16_tEfNS_4arch4Sm80ELb0ELb1ELb0ELb0ELb0ELb0ELb1ELb0EEENS1_21CollectiveEpilogueFwdINS6_IJS8_S8_S9_EEENS6_IJNS7_ILi1EEESH_SH_EEESB_SD_Li256ELb0ELb1ELb0ELb0EEENS1_19SingleTileSchedulerILb0ELb0ELb1ELi128EEEEEEEEEvNT_6ParamsE --------------------------
	.section	.nv.constant0._ZN7cutlass13device_kernelIN5flash19enable_sm80_to_sm89INS1_16FlashAttnFwdSm80INS1_25CollectiveMainloopFwdSm80ILi8ELi1ELb1EN4cute5tupleIJNS5_1CILi128EEENS7_ILi96EEES8_EEELi128ENS_10bfloat16_tEfNS_4arch4Sm80ELb0ELb1ELb0ELb0ELb0ELb0ELb1ELb0EEENS1_21CollectiveEpilogueFwdINS6_IJS8_S8_S9_EEENS6_IJNS7_ILi1EEESH_SH_EEESB_SD_Li256ELb0ELb1ELb0ELb0EEENS1_19SingleTileSchedulerILb0ELb0ELb1ELi128EEEEEEEEEvNT_6ParamsE,"a",@progbits
	.sectionflags	@""
	.align	4
.nv.constant0._ZN7cutlass13device_kernelIN5flash19enable_sm80_to_sm89INS1_16FlashAttnFwdSm80INS1_25CollectiveMainloopFwdSm80ILi8ELi1ELb1EN4cute5tupleIJNS5_1CILi128EEENS7_ILi96EEES8_EEELi128ENS_10bfloat16_tEfNS_4arch4Sm80ELb0ELb1ELb0ELb0ELb0ELb0ELb1ELb0EEENS1_21CollectiveEpilogueFwdINS6_IJS8_S8_S9_EEENS6_IJNS7_ILi1EEESH_SH_EEESB_SD_Li256ELb0ELb1ELb0ELb0EEENS1_19SingleTileSchedulerILb0ELb0ELb1ELi128EEEEEEEEEvNT_6ParamsE:
	.zero		1576


//--------------------- .nv.constant0._ZN7cutlass13device_kernelIN5flash19enable_sm80_to_sm89INS1_16FlashAttnFwdSm80INS1_25CollectiveMainloopFwdSm80ILi8ELi1ELb1EN4cute5tupleIJNS5_1CILi128EEENS7_ILi96EEES8_EEELi128ENS_10bfloat16_tEfNS_4arch4Sm80ELb0ELb1ELb0ELb1ELb0ELb0ELb1ELb0EEENS1_21CollectiveEpilogueFwdINS6_IJS8_S8_S9_EEENS6_IJNS7_ILi1EEESH_SH_EEESB_SD_Li256ELb1ELb1ELb0ELb0EEENS1_19SingleTileSchedulerILb1ELb0ELb1ELi128EEEEEEEEEvNT_6ParamsE --------------------------
	.section	.nv.constant0._ZN7cutlass13device_kernelIN5flash19enable_sm80_to_sm89INS1_16FlashAttnFwdSm80INS1_25CollectiveMainloopFwdSm80ILi8ELi1ELb1EN4cute5tupleIJNS5_1CILi128EEENS7_ILi96EEES8_EEELi128ENS_10bfloat16_tEfNS_4arch4Sm80ELb0ELb1ELb0ELb1ELb0ELb0ELb1ELb0EEENS1_21CollectiveEpilogueFwdINS6_IJS8_S8_S9_EEENS6_IJNS7_ILi1EEESH_SH_EEESB_SD_Li256ELb1ELb1ELb0ELb0EEENS1_19SingleTileSchedulerILb1ELb0ELb1ELi128EEEEEEEEEvNT_6ParamsE,"a",@progbits
	.sectionflags	@""
	.align	4
.nv.constant0._ZN7cutlass13device_kernelIN5flash19enable_sm80_to_sm89INS1_16FlashAttnFwdSm80INS1_25CollectiveMainloopFwdSm80ILi8ELi1ELb1EN4cute5tupleIJNS5_1CILi128EEENS7_ILi96EEES8_EEELi128ENS_10bfloat16_tEfNS_4arch4Sm80ELb0ELb1ELb0ELb1ELb0ELb0ELb1ELb0EEENS1_21CollectiveEpilogueFwdINS6_IJS8_S8_S9_EEENS6_IJNS7_ILi1EEESH_SH_EEESB_SD_Li256ELb1ELb1ELb0ELb0EEENS1_19SingleTileSchedulerILb1ELb0ELb1ELi128EEEEEEEEEvNT_6ParamsE:
	.zero		1576


//--------------------- .nv.constant0._ZN7cutlass13device_kernelIN5flash19enable_sm80_to_sm89INS1_16FlashAttnFwdSm80INS1_25CollectiveMainloopFwdSm80ILi8ELi1ELb1EN4cute5tupleIJNS5_1CILi128EEENS7_ILi96EEES8_EEELi128ENS_10bfloat16_tEfNS_4arch4Sm80ELb0ELb1ELb0ELb1ELb0ELb1ELb1ELb0EEENS1_21CollectiveEpilogueFwdINS6_IJS8_S8_S9_EEENS6_IJNS7_ILi1EEESH_SH_EEESB_SD_Li256ELb1ELb1ELb0ELb0EEENS1_19SingleTileSchedulerILb1ELb0ELb1ELi128EEEEEEEEEvNT_6ParamsE --------------------------
	.section	.nv.constant0._ZN7cutlass13device_kernelIN5flash19enable_sm80_to_sm89INS1_16FlashAttnFwdSm80INS1_25CollectiveMainloopFwdSm80ILi8ELi1ELb1EN4cute5tupleIJNS5_1CILi128EEENS7_ILi96EEES8_EEELi128ENS_10bfloat16_tEfNS_4arch4Sm80ELb0ELb1ELb0ELb1ELb0ELb1ELb1ELb0EEENS1_21CollectiveEpilogueFwdINS6_IJS8_S8_S9_EEENS6_IJNS7_ILi1EEESH_SH_EEESB_SD_Li256ELb1ELb1ELb0ELb0EEENS1_19SingleTileSchedulerILb1ELb0ELb1ELi128EEEEEEEEEvNT_6ParamsE,"a",@progbits
	.sectionflags	@""
	.align	4
.nv.constant0._ZN7cutlass13device_kernelIN5flash19enable_sm80_to_sm89INS1_16FlashAttnFwdSm80INS1_25CollectiveMainloopFwdSm80ILi8ELi1ELb1EN4cute5tupleIJNS5_1CILi128EEENS7_ILi96EEES8_EEELi128ENS_10bfloat16_tEfNS_4arch4Sm80ELb0ELb1ELb0ELb1ELb0ELb1ELb1ELb0EEENS1_21CollectiveEpilogueFwdINS6_IJS8_S8_S9_EEENS6_IJNS7_ILi1EEESH_SH_EEESB_SD_Li256ELb1ELb1ELb0ELb0EEENS1_19SingleTileSchedulerILb1ELb0ELb1ELi128EEEEEEEEEvNT_6ParamsE:
	.zero		1576


//--------------------- .nv.constant0._ZN7cutlass13device_kernelIN5flash19enable_sm80_to_sm89INS1_16FlashAttnFwdSm80INS1_25CollectiveMainloopFwdSm80ILi8ELi1ELb1EN4cute5tupleIJNS5_1CILi128EEES8_S8_EEELi128ENS_10bfloat16_tEfNS_4arch4Sm80ELb1ELb0ELb0ELb0ELb0ELb0ELb1ELb0EEENS1_21CollectiveEpilogueFwdIS9_NS6_IJNS7_ILi1EEESF_SF_EEESA_SC_Li256ELb0ELb1ELb0ELb0EEENS1_30DynamicPersistentTileSchedulerILi256ELi256ELb0ELb1ELb0EEEEEEEEEvNT_6ParamsE --------------------------
	.section	.nv.constant0._ZN7cutlass13device_kernelIN5flash19enable_sm80_to_sm89INS1_16FlashAttnFwdSm80INS1_25CollectiveMainloopFwdSm80ILi8ELi1ELb1EN4cute5tupleIJNS5_1CILi128EEES8_S8_EEELi128ENS_10bfloat16_tEfNS_4arch4Sm80ELb1ELb0ELb0ELb0ELb0ELb0ELb1ELb0EEENS1_21CollectiveEpilogueFwdIS9_NS6_IJNS7_ILi1EEESF_SF_EEESA_SC_Li256ELb0ELb1ELb0ELb0EEENS1_30DynamicPersistentTileSchedulerILi256ELi256ELb0ELb1ELb0EEEEEEEEEvNT_6ParamsE,"a",@progbits
	.sectionflags	@""
	.align	4
.nv.constant0._ZN7cutlass13device_kernelIN5flash19enable_sm80_to_sm89INS1_16FlashAttnFwdSm80INS1_25CollectiveMainloopFwdSm80ILi8ELi1ELb1EN4cute5tupleIJNS5_1CILi128EEES8_S8_EEELi128ENS_10bfloat16_tEfNS_4arch4Sm80ELb1ELb0ELb0ELb0ELb0ELb0ELb1ELb0EEENS1_21CollectiveEpilogueFwdIS9_NS6_IJNS7_ILi1EEESF_SF_EEESA_SC_Li256ELb0ELb1ELb0ELb0EEENS1_30DynamicPersistentTileSchedulerILi256ELi256ELb0ELb1ELb0EEEEEEEEEvNT_6ParamsE:
	.zero		1592


//--------------------- .nv.constant0._ZN7cutlass13device_kernelIN5flash19enable_sm80_to_sm89INS1_16FlashAttnFwdSm80INS1_25CollectiveMainloopFwdSm80ILi8ELi1ELb1EN4cute5tupleIJNS5_1CILi128EEES8_S8_EEELi128ENS_10bfloat16_tEfNS_4arch4Sm80ELb1ELb0ELb0ELb1ELb0ELb0ELb1ELb0EEENS1_21CollectiveEpilogueFwdIS9_NS6_IJNS7_ILi1EEESF_SF_EEESA_SC_Li256ELb1ELb1ELb0ELb0EEENS1_19SingleTileSchedulerILb1ELb0ELb1ELi128EEEEEEEEEvNT_6ParamsE --------------------------
	.section	.nv.constant0._ZN7cutlass13device_kernelIN5flash19enable_sm80_to_sm89INS1_16FlashAttnFwdSm80INS1_25CollectiveMainloopFwdSm80ILi8ELi1ELb1EN4cute5tupleIJNS5_1CILi128EEES8_S8_EEELi128ENS_10bfloat16_tEfNS_4arch4Sm80ELb1ELb0ELb0ELb1ELb0ELb0ELb1ELb0EEENS1_21CollectiveEpilogueFwdIS9_NS6_IJNS7_ILi1EEESF_SF_EEESA_SC_Li256ELb1ELb1ELb0ELb0EEENS1_19SingleTileSchedulerILb1ELb0ELb1ELi128EEEEEEEEEvNT_6ParamsE,"a",@progbits
	.sectionflags	@""
	.align	4
.nv.constant0._ZN7cutlass13device_kernelIN5flash19enable_sm80_to_sm89INS1_16FlashAttnFwdSm80INS1_25CollectiveMainloopFwdSm80ILi8ELi1ELb1EN4cute5tupleIJNS5_1CILi128EEES8_S8_EEELi128ENS_10bfloat16_tEfNS_4arch4Sm80ELb1ELb0ELb0ELb1ELb0ELb0ELb1ELb0EEENS1_21CollectiveEpilogueFwdIS9_NS6_IJNS7_ILi1EEESF_SF_EEESA_SC_Li256ELb1ELb1ELb0ELb0EEENS1_19SingleTileSchedulerILb1ELb0ELb1ELi128EEEEEEEEEvNT_6ParamsE:
	.zero		1576


//--------------------- .nv.constant0._ZN7cutlass13device_kernelIN5flash19enable_sm80_to_sm89INS1_16FlashAttnFwdSm80INS1_25CollectiveMainloopFwdSm80ILi8ELi1ELb1EN4cute5tupleIJNS5_1CILi128EEES8_S8_EEELi128ENS_10bfloat16_tEfNS_4arch4Sm80ELb1ELb0ELb0ELb1ELb0ELb1ELb1ELb0EEENS1_21CollectiveEpilogueFwdIS9_NS6_IJNS7_ILi1EEESF_SF_EEESA_SC_Li256ELb1ELb1ELb0ELb0EEENS1_19SingleTileSchedulerILb1ELb0ELb1ELi128EEEEEEEEEvNT_6ParamsE --------------------------
	.section	.nv.constant0._ZN7cutlass13device_kernelIN5flash19enable_sm80_to_sm89INS1_16FlashAttnFwdSm80INS1_25CollectiveMainloopFwdSm80ILi8ELi1ELb1EN4cute5tupleIJNS5_1CILi128EEES8_S8_EEELi128ENS_10bfloat16_tEfNS_4arch4Sm80ELb1ELb0ELb0ELb1ELb0ELb1ELb1ELb0EEENS1_21CollectiveEpilogueFwdIS9_NS6_IJNS7_ILi1EEESF_SF_EEESA_SC_Li256ELb1ELb1ELb0ELb0EEENS1_19SingleTileSchedulerILb1ELb0ELb1ELi128EEEEEEEEEvNT_6ParamsE,"a",@progbits
	.sectionflags	@""
	.align	4
.nv.constant0._ZN7cutlass13device_kernelIN5flash19enable_sm80_to_sm89INS1_16FlashAttnFwdSm80INS1_25CollectiveMainloopFwdSm80ILi8ELi1ELb1EN4cute5tupleIJNS5_1CILi128EEES8_S8_EEELi128ENS_10bfloat16_tEfNS_4arch4Sm80ELb1ELb0ELb0ELb1ELb0ELb1ELb1ELb0EEENS1_21CollectiveEpilogueFwdIS9_NS6_IJNS7_ILi1EEESF_SF_EEESA_SC_Li256ELb1ELb1ELb0ELb0EEENS1_19SingleTileSchedulerILb1ELb0ELb1ELi128EEEEEEEEEvNT_6ParamsE:
	.zero		1576


//--------------------- .nv.constant0._ZN7cutlass13device_kernelIN5flash19enable_sm80_to_sm89INS1_16FlashAttnFwdSm80INS1_25CollectiveMainloopFwdSm80ILi4ELi1ELb0EN4cute5tupleIJNS5_1CILi128EEENS7_ILi64EEES8_EEELi128ENS_10bfloat16_tEfNS_4arch4Sm80ELb0ELb0ELb0ELb0ELb0ELb0ELb1ELb0EEENS1_21CollectiveEpilogueFwdINS6_IJS8_S8_S9_EEENS6_IJNS7_ILi1EEESH_SH_EEESB_SD_Li128ELb0ELb1ELb0ELb0EEENS1_19SingleTileSchedulerILb0ELb0ELb1ELi128EEEEEEEEEvNT_6ParamsE --------------------------
	.section	.nv.constant0._ZN7cutlass13device_kernelIN5flash19enable_sm80_to_sm89INS1_16FlashAttnFwdSm80INS1_25CollectiveMainloopFwdSm80ILi4ELi1ELb0EN4cute5tupleIJNS5_1CILi128EEENS7_ILi64EEES8_EEELi128ENS_10bfloat16_tEfNS_4arch4Sm80ELb0ELb0ELb0ELb0ELb0ELb0ELb1ELb0EEENS1_21CollectiveEpilogueFwdINS6_IJS8_S8_S9_EEENS6_IJNS7_ILi1EEESH_SH_EEESB_SD_Li128ELb0ELb1ELb0ELb0EEENS1_19SingleTileSchedulerILb0ELb0ELb1ELi128EEEEEEEEEvNT_6ParamsE,"a",@progbits
	.sectionflags	@""
	.align	4
.nv.constant0._ZN7cutlass13device_kernelIN5flash19enable_sm80_to_sm89INS1_16FlashAttnFwdSm80INS1_25CollectiveMainloopFwdSm80ILi4ELi1ELb0EN4cute5tupleIJNS5_1CILi128EEENS7_ILi64EEES8_EEELi128ENS_10bfloat16_tEfNS_4arch4Sm80ELb0ELb0ELb0ELb0ELb0ELb0ELb1ELb0EEENS1_21CollectiveEpilogueFwdINS6_IJS8_S8_S9_EEENS6_IJNS7_ILi1EEESH_SH_EEESB_SD_Li128ELb0ELb1ELb0ELb0EEENS1_19SingleTileSchedulerILb0ELb0ELb1ELi128EEEEEEEEEvNT_6ParamsE:
	.zero		1576


//--------------------- .nv.constant0._ZN7cutlass13device_kernelIN5flash19enable_sm80_to_sm89INS1_16FlashAttnFwdSm80INS1_25CollectiveMainloopFwdSm80ILi4ELi1ELb0EN4cute5tupleIJNS5_1CILi128EEENS7_ILi64EEES8_EEELi128ENS_10bfloat16_tEfNS_4arch4Sm80ELb0ELb0ELb0ELb1ELb0ELb0ELb1ELb0EEENS1_21CollectiveEpilogueFwdINS6_IJS8_S8_S9_EEENS6_IJNS7_ILi1EEESH_SH_EEESB_SD_Li128ELb1ELb1ELb0ELb0EEENS1_19SingleTileSchedulerILb1ELb0ELb1ELi128EEEEEEEEEvNT_6ParamsE --------------------------
	.section	.nv.constant0._ZN7cutlass13device_kernelIN5flash19enable_sm80_to_sm89INS1_16FlashAttnFwdSm80INS1_25CollectiveMainloopFwdSm80ILi4ELi1ELb0EN4cute5tupleIJNS5_1CILi128EEENS7_ILi64EEES8_EEELi128ENS_10bfloat16_tEfNS_4arch4Sm80ELb0ELb0ELb0ELb1ELb0ELb0ELb1ELb0EEENS1_21CollectiveEpilogueFwdINS6_IJS8_S8_S9_EEENS6_IJNS7_ILi1EEESH_SH_EEESB_SD_Li128ELb1ELb1ELb0ELb0EEENS1_19SingleTileSchedulerILb1ELb0ELb1ELi128EEEEEEEEEvNT_6ParamsE,"a",@progbits
	.sectionflags	@""
	.align	4
.nv.constant0._ZN7cutlass13device_kernelIN5flash19enable_sm80_to_sm89INS1_16FlashAttnFwdSm80INS1_25CollectiveMainloopFwdSm80ILi4ELi1ELb0EN4cute5tupleIJNS5_1CILi128EEENS7_ILi64EEES8_EEELi128ENS_10bfloat16_tEfNS_4arch4Sm80ELb0ELb0ELb0ELb1ELb0ELb0ELb1ELb0EEENS1_21CollectiveEpilogueFwdINS6_IJS8_S8_S9_EEENS6_IJNS7_ILi1EEESH_SH_EEESB_SD_Li128ELb1ELb1ELb0ELb0EEENS1_19SingleTileSchedulerILb1ELb0ELb1ELi128EEEEEEEEEvNT_6ParamsE:
	.zero		1576


//--------------------- .nv.constant0._ZN7cutlass13device_kernelIN5flash19enable_sm80_to_sm89INS1_16FlashAttnFwdSm80INS1_25CollectiveMainloopFwdSm80ILi4ELi1ELb0EN4cute5tupleIJNS5_1CILi128EEENS7_ILi64EEES8_EEELi128ENS_10bfloat16_tEfNS_4arch4Sm80ELb0ELb0ELb0ELb1ELb0ELb1ELb1ELb0EEENS1_21CollectiveEpilogueFwdINS6_IJS8_S8_S9_EEENS6_IJNS7_ILi1EEESH_SH_EEESB_SD_Li128ELb1ELb1ELb0ELb0EEENS1_19SingleTileSchedulerILb1ELb0ELb1ELi128EEEEEEEEEvNT_6ParamsE --------------------------
	.section	.nv.constant0._ZN7cutlass13device_kernelIN5flash19enable_sm80_to_sm89INS1_16FlashAttnFwdSm80INS1_25CollectiveMainloopFwdSm80ILi4ELi1ELb0EN4cute5tupleIJNS5_1CILi128EEENS7_ILi64EEES8_EEELi128ENS_10bfloat16_tEfNS_4arch4Sm80ELb0ELb0ELb0ELb1ELb0ELb1ELb1ELb0EEENS1_21CollectiveEpilogueFwdINS6_IJS8_S8_S9_EEENS6_IJNS7_ILi1EEESH_SH_EEESB_SD_Li128ELb1ELb1ELb0ELb0EEENS1_19SingleTileSchedulerILb1ELb0ELb1ELi128EEEEEEEEEvNT_6ParamsE,"a",@progbits
	.sectionflags	@""
	.align	4
.nv.constant0._ZN7cutlass13device_kernelIN5flash19enable_sm80_to_sm89INS1_16FlashAttnFwdSm80INS1_25CollectiveMainloopFwdSm80ILi4ELi1ELb0EN4cute5tupleIJNS5_1CILi128EEENS7_ILi64EEES8_EEELi128ENS_10bfloat16_tEfNS_4arch4Sm80ELb0ELb0ELb0ELb1ELb0ELb1ELb1ELb0EEENS1_21CollectiveEpilogueFwdINS6_IJS8_S8_S9_EEENS6_IJNS7_ILi1EEESH_SH_EEESB_SD_Li128ELb1ELb1ELb0ELb0EEENS1_19SingleTileSchedulerILb1ELb0ELb1ELi128EEEEEEEEEvNT_6ParamsE:
	.zero		1576


//--------------------- .nv.constant0._ZN7cutlass13device_kernelIN5flash19enable_sm80_to_sm89INS1_16FlashAttnFwdSm80INS1_25CollectiveMainloopFwdSm80ILi4ELi1ELb0EN4cute5tupleIJNS5_1CILi128EEENS7_ILi48EEES8_EEELi128ENS_10bfloat16_tEfNS_4arch4Sm80ELb0ELb1ELb0ELb0ELb0ELb0ELb1ELb0EEENS1_21CollectiveEpilogueFwdINS6_IJS8_S8_S9_EEENS6_IJNS7_ILi1EEESH_SH_EEESB_SD_Li128ELb0ELb1ELb0ELb0EEENS1_19SingleTileSchedulerILb0ELb0ELb1ELi128EEEEEEEEEvNT_6ParamsE --------------------------
	.section	.nv.constant0._ZN7cutlass13device_kernelIN5flash19enable_sm80_to_sm89INS1_16FlashAttnFwdSm80INS1_25CollectiveMainloopFwdSm80ILi4ELi1ELb0EN4cute5tupleIJNS5_1CILi128EEENS7_ILi48EEES8_EEELi128ENS_10bfloat16_tEfNS_4arch4Sm80ELb0ELb1ELb0ELb0ELb0ELb0ELb1ELb0EEENS1_21CollectiveEpilogueFwdINS6_IJS8_S8_S9_EEENS6_IJNS7_ILi1EEESH_SH_EEESB_SD_Li128ELb0ELb1ELb0ELb0EEENS1_19SingleTileSchedulerILb0ELb0ELb1ELi128EEEEEEEEEvNT_6ParamsE,"a",@progbits
	.sectionflags	@""
	.align	4
.nv.constant0._ZN7cutlass13device_kernelIN5flash19enable_sm80_to_sm89INS1_16FlashAttnFwdSm80INS1_25CollectiveMainloopFwdSm80ILi4ELi1ELb0EN4cute5tupleIJNS5_1CILi128EEENS7_ILi48EEES8_EEELi128ENS_10bfloat16_tEfNS_4arch4Sm80ELb0ELb1ELb0ELb0ELb0ELb0ELb1ELb0EEENS1_21CollectiveEpilogueFwdINS6_IJS8_S8_S9_EEENS6_IJNS7_ILi1EEESH_SH_EEESB_SD_Li128ELb0ELb1ELb0ELb0EEENS1_19SingleTileSchedulerILb0ELb0ELb1ELi128EEEEEEEEEvNT_6ParamsE:
	.zero		1576


//--------------------- .nv.constant0._ZN7cutlass13device_kernelIN5flash19enable_sm80_to_sm89INS1_16FlashAttnFwdSm80INS1_25CollectiveMainloopFwdSm80ILi4ELi1ELb0EN4cute5tupleIJNS5_1CILi128EEENS7_ILi48EEES8_EEELi128ENS_10bfloat16_tEfNS_4arch4Sm80ELb0ELb1ELb0ELb1ELb0ELb0ELb1ELb0EEENS1_21CollectiveEpilogueFwdINS6_IJS8_S8_S9_EEENS6_IJNS7_ILi1EEESH_SH_EEESB_SD_Li128ELb1ELb1ELb0ELb0EEENS1_19SingleTileSchedulerILb1ELb0ELb1ELi128EEEEEEEEEvNT_6ParamsE --------------------------
	.section	.nv.constant0._ZN7cutlass13device_kernelIN5flash19enable_sm80_to_sm89INS1_16FlashAttnFwdSm80INS1_25CollectiveMainloopFwdSm80ILi4ELi1ELb0EN4cute5tupleIJNS5_1CILi128EEENS7_ILi48EEES8_EEELi128ENS_10bfloat16_tEfNS_4arch4Sm80ELb0ELb1ELb0ELb1ELb0ELb0ELb1ELb0EEENS1_21CollectiveEpilogueFwdINS6_IJS8_S8_S9_EEENS6_IJNS7_ILi1EEESH_SH_EEESB_SD_Li128ELb1ELb1ELb0ELb0EEENS1_19SingleTileSchedulerILb1ELb0ELb1ELi128EEEEEEEEEvNT_6ParamsE,"a",@progbits
	.sectionflags	@""
	.align	4
.nv.constant0._ZN7cutlass13device_kernelIN5flash19enable_sm80_to_sm89INS1_16FlashAttnFwdSm80INS1_25CollectiveMainloopFwdSm80ILi4ELi1ELb0EN4cute5tupleIJNS5_1CILi128EEENS7_ILi48EEES8_EEELi128ENS_10bfloat16_tEfNS_4arch4Sm80ELb0ELb1ELb0ELb1ELb0ELb0ELb1ELb0EEENS1_21CollectiveEpilogueFwdINS6_IJS8_S8_S9_EEENS6_IJNS7_ILi1EEESH_SH_EEESB_SD_Li128ELb1ELb1ELb0ELb0EEENS1_19SingleTileSchedulerILb1ELb0ELb1ELi128EEEEEEEEEvNT_6ParamsE:
	.zero		1576


//--------------------- .nv.constant0._ZN7cutlass13device_kernelIN5flash19enable_sm80_to_sm89INS1_16FlashAttnFwdSm80INS1_25CollectiveMainloopFwdSm80ILi4ELi1ELb0EN4cute5tupleIJNS5_1CILi128EEENS7_ILi48EEES8_EEELi128ENS_10bfloat16_tEfNS_4arch4Sm80ELb0ELb1ELb0ELb1ELb0ELb1ELb1ELb0EEENS1_21CollectiveEpilogueFwdINS6_IJS8_S8_S9_EEENS6_IJNS7_ILi1EEESH_SH_EEESB_SD_Li128ELb1ELb1ELb0ELb0EEENS1_19SingleTileSchedulerILb1ELb0ELb1ELi128EEEEEEEEEvNT_6ParamsE --------------------------
	.section	.nv.constant0._ZN7cutlass13device_kernelIN5flash19enable_sm80_to_sm89INS1_16FlashAttnFwdSm80INS1_25CollectiveMainloopFwdSm80ILi4ELi1ELb0EN4cute5tupleIJNS5_1CILi128EEENS7_ILi48EEES8_EEELi128ENS_10bfloat16_tEfNS_4arch4Sm80ELb0ELb1ELb0ELb1ELb0ELb1ELb1ELb0EEENS1_21CollectiveEpilogueFwdINS6_IJS8_S8_S9_EEENS6_IJNS7_ILi1EEESH_SH_EEESB_SD_Li128ELb1ELb1ELb0ELb0EEENS1_19SingleTileSchedulerILb1ELb0ELb1ELi128EEEEEEEEEvNT_6ParamsE,"a",@progbits
	.sectionflags	@""
	.align	4
.nv.constant0._ZN7cutlass13device_kernelIN5flash19enable_sm80_to_sm89INS1_16FlashAttnFwdSm80INS1_25CollectiveMainloopFwdSm80ILi4ELi1ELb0EN4cute5tupleIJNS5_1CILi128EEENS7_ILi48EEES8_EEELi128ENS_10bfloat16_tEfNS_4arch4Sm80ELb0ELb1ELb0ELb1ELb0ELb1ELb1ELb0EEENS1_21CollectiveEpilogueFwdINS6_IJS8_S8_S9_EEENS6_IJNS7_ILi1EEESH_SH_EEESB_SD_Li128ELb1ELb1ELb0ELb0EEENS1_19SingleTileSchedulerILb1ELb0ELb1ELi128EEEEEEEEEvNT_6ParamsE:
	.zero		1576


//--------------------- .nv.constant0._ZN7cutlass13device_kernelIN5flash19enable_sm80_to_sm89INS1_16FlashAttnFwdSm80INS1_25CollectiveMainloopFwdSm80ILi4ELi1ELb0EN4cute5tupleIJNS5_1CILi128EEENS7_ILi64EEES8_EEELi128ENS_10bfloat16_tEfNS_4arch4Sm80ELb1ELb0ELb0ELb0ELb0ELb0ELb1ELb0EEENS1_21CollectiveEpilogueFwdINS6_IJS8_S8_S9_EEENS6_IJNS7_ILi1EEESH_SH_EEESB_SD_Li128ELb0ELb1ELb0ELb0EEENS1_30DynamicPersistentTileSchedulerILi128ELi128ELb0ELb1ELb0EEEEEEEEEvNT_6ParamsE --------------------------
	.section	.nv.constant0._ZN7cutlass13device_kernelIN5flash19enable_sm80_to_sm89INS1_16FlashAttnFwdSm80INS1_25CollectiveMainloopFwdSm80ILi4ELi1ELb0EN4cute5tupleIJNS5_1CILi128EEENS7_ILi64EEES8_EEELi128ENS_10bfloat16_tEfNS_4arch4Sm80ELb1ELb0ELb0ELb0ELb0ELb0ELb1ELb0EEENS1_21CollectiveEpilogueFwdINS6_IJS8_S8_S9_EEENS6_IJNS7_ILi1EEESH_SH_EEESB_SD_Li128ELb0ELb1ELb0ELb0EEENS1_30DynamicPersistentTileSchedulerILi128ELi128ELb0ELb1ELb0EEEEEEEEEvNT_6ParamsE,"a",@progbits
	.sectionflags	@""
	.align	4
.nv.constant0._ZN7cutlass13device_kernelIN5flash19enable_sm80_to_sm89INS1_16FlashAttnFwdSm80INS1_25CollectiveMainloopFwdSm80ILi4ELi1ELb0EN4cute5tupleIJNS5_1CILi128EEENS7_ILi64EEES8_EEELi128ENS_10bfloat16_tEfNS_4arch4Sm80ELb1ELb0ELb0ELb0ELb0ELb0ELb1ELb0EEENS1_21CollectiveEpilogueFwdINS6_IJS8_S8_S9_EEENS6_IJNS7_ILi1EEESH_SH_EEESB_SD_Li128ELb0ELb1ELb0ELb0EEENS1_30DynamicPersistentTileSchedulerILi128ELi128ELb0ELb1ELb0EEEEEEEEEvNT_6ParamsE:
	.zero		1592


//--------------------- .nv.constant0._ZN7cutlass13device_kernelIN5flash19enable_sm80_to_sm89INS1_16FlashAttnFwdSm80INS1_25CollectiveMainloopFwdSm80ILi4ELi1ELb0EN4cute5tupleIJNS5_1CILi128EEENS7_ILi64EEES8_EEELi128ENS_10bfloat16_tEfNS_4arch4Sm80ELb1ELb0ELb0ELb1ELb0ELb0ELb1ELb0EEENS1_21CollectiveEpilogueFwdINS6_IJS8_S8_S9_EEENS6_IJNS7_ILi1EEESH_SH_EEESB_SD_Li128ELb1ELb1ELb0ELb0EEENS1_19SingleTileSchedulerILb1ELb0ELb1ELi128EEEEEEEEEvNT_6ParamsE --------------------------
	.section	.nv.constant0._ZN7cutlass13device_kernelIN5flash19enable_sm80_to_sm89INS1_16FlashAttnFwdSm80INS1_25CollectiveMainloopFwdSm80ILi4ELi1ELb0EN4cute5tupleIJNS5_1CILi128EEENS7_ILi64EEES8_EEELi128ENS_10bfloat16_tEfNS_4arch4Sm80ELb1ELb0ELb0ELb1ELb0ELb0ELb1ELb0EEENS1_21CollectiveEpilogueFwdINS6_IJS8_S8_S9_EEENS6_IJNS7_ILi1EEESH_SH_EEESB_SD_Li128ELb1ELb1ELb0ELb0EEENS1_19SingleTileSchedulerILb1ELb0ELb1ELi128EEEEEEEEEvNT_6ParamsE,"a",@progbits
	.sectionflags	@""
	.align	4
.nv.constant0._ZN7cutlass13device_kernelIN5flash19enable_sm80_to_sm89INS1_16FlashAttnFwdSm80INS1_25CollectiveMainloopFwdSm80ILi4ELi1ELb0EN4cute5tupleIJNS5_1CILi128EEENS7_ILi64EEES8_EEELi128ENS_10bfloat16_tEfNS_4arch4Sm80ELb1ELb0ELb0ELb1ELb0ELb0ELb1ELb0EEENS1_21CollectiveEpilogueFwdINS6_IJS8_S8_S9_EEENS6_IJNS7_ILi1EEESH_SH_EEESB_SD_Li128ELb1ELb1ELb0ELb0EEENS1_19SingleTileSchedulerILb1ELb0ELb1ELi128EEEEEEEEEvNT_6ParamsE:
	.zero		1576


//--------------------- .nv.constant0._ZN7cutlass13device_kernelIN5flash19enable_sm80_to_sm89INS1_16FlashAttnFwdSm80INS1_25CollectiveMainloopFwdSm80ILi4ELi1ELb0EN4cute5tupleIJNS5_1CILi128EEENS7_ILi64EEES8_EEELi128ENS_10bfloat16_tEfNS_4arch4Sm80ELb1ELb0ELb0ELb1ELb0ELb1ELb1ELb0EEENS1_21CollectiveEpilogueFwdINS6_IJS8_S8_S9_EEENS6_IJNS7_ILi1EEESH_SH_EEESB_SD_Li128ELb1ELb1ELb0ELb0EEENS1_19SingleTileSchedulerILb1ELb0ELb1ELi128EEEEEEEEEvNT_6ParamsE --------------------------
	.section	.nv.constant0._ZN7cutlass13device_kernelIN5flash19enable_sm80_to_sm89INS1_16FlashAttnFwdSm80INS1_25CollectiveMainloopFwdSm80ILi4ELi1ELb0EN4cute5tupleIJNS5_1CILi128EEENS7_ILi64EEES8_EEELi128ENS_10bfloat16_tEfNS_4arch4Sm80ELb1ELb0ELb0ELb1ELb0ELb1ELb1ELb0EEENS1_21CollectiveEpilogueFwdINS6_IJS8_S8_S9_EEENS6_IJNS7_ILi1EEESH_SH_EEESB_SD_Li128ELb1ELb1ELb0ELb0EEENS1_19SingleTileSchedulerILb1ELb0ELb1ELi128EEEEEEEEEvNT_6ParamsE,"a",@progbits
	.sectionflags	@""
	.align	4
.nv.constant0._ZN7cutlass13device_kernelIN5flash19enable_sm80_to_sm89INS1_16FlashAttnFwdSm80INS1_25CollectiveMainloopFwdSm80ILi4ELi1ELb0EN4cute5tupleIJNS5_1CILi128EEENS7_ILi64EEES8_EEELi128ENS_10bfloat16_tEfNS_4arch4Sm80ELb1ELb0ELb0ELb1ELb0ELb1ELb1ELb0EEENS1_21CollectiveEpilogueFwdINS6_IJS8_S8_S9_EEENS6_IJNS7_ILi1EEESH_SH_EEESB_SD_Li128ELb1ELb1ELb0ELb0EEENS1_19SingleTileSchedulerILb1ELb0ELb1ELi128EEEEEEEEEvNT_6ParamsE:
	.zero		1576


//--------------------- SYMBOLS --------------------------

	.type		.nv.reservedSmem.offset0,@object
	.size		.nv.reservedSmem.offset0,0x4
